// auto-generated by cutlass_sweep.gemm — config: {"arch": "sm_90", "cluster_m": 4, "cluster_n": 2, "dtype": "e4m3", "dtype_b": "e4m3", "layout": "nt", "stages": 0, "tile_k": 32, "tile_m": 64, "tile_n": 64}
#include "cutlass/cutlass.h"
#include "cutlass/gemm/collective/collective_builder.hpp"
#include "cutlass/gemm/device/gemm_universal_adapter.h"
#include "cutlass/gemm/kernel/gemm_universal.hpp"
#include "cutlass/epilogue/collective/collective_builder.hpp"

using ElemA = cutlass::float_e4m3_t;
using ElemB = cutlass::float_e4m3_t;
using ElemCD = cutlass::float_e4m3_t;
using Acc  = float;
using TileShape    = cute::Shape<cute::_64, cute::_64, cute::_32>;
using ClusterShape = cute::Shape<cute::_4, cute::_2, cute::_1>;

using CollectiveEpilogue = typename cutlass::epilogue::collective::CollectiveBuilder<
    cutlass::arch::Sm90, cutlass::arch::OpClassTensorOp,
    TileShape, ClusterShape,
    cutlass::epilogue::collective::EpilogueTileAuto,
    Acc, Acc,
    ElemCD, cutlass::layout::RowMajor, 128 / cutlass::sizeof_bits<ElemCD>::value,
    ElemCD, cutlass::layout::RowMajor, 128 / cutlass::sizeof_bits<ElemCD>::value,
    cutlass::epilogue::collective::EpilogueScheduleAuto
  >::CollectiveOp;

using CollectiveMainloop = typename cutlass::gemm::collective::CollectiveBuilder<
    cutlass::arch::Sm90, cutlass::arch::OpClassTensorOp,
    ElemA, cutlass::layout::RowMajor, 128 / cutlass::sizeof_bits<ElemA>::value,
    ElemB, cutlass::layout::ColumnMajor, 128 / cutlass::sizeof_bits<ElemB>::value,
    Acc,
    TileShape, ClusterShape,
    cutlass::gemm::collective::StageCountAutoCarveout<static_cast<int>(sizeof(typename CollectiveEpilogue::SharedStorage))>,
    cutlass::gemm::collective::KernelScheduleAuto
  >::CollectiveOp;

using GemmKernel = cutlass::gemm::kernel::GemmUniversal<
    cute::Shape<int,int,int,int>,
    CollectiveMainloop,
    CollectiveEpilogue
>;
using Gemm = cutlass::gemm::device::GemmUniversalAdapter<GemmKernel>;

// Force the device kernel symbol into the cubin without needing a host main.
auto* _anchor = &cutlass::device_kernel<GemmKernel>;


// ===== COMPILED SASS (sm_90a) =====

	.target	sm_90a

	.elftype	@"ET_EXEC"


//--------------------- .note.nv.tkinfo           --------------------------
	.section	.note.nv.tkinfo,"",@"SHT_NOTE"
	.sectionflags	@"SHF_NOTE_NV_TKINFO"
	.tkinfo
        /*0018*/ 	.word	0x00000002
        /*0030*/ 	.string	""
        /*0030*/ 	.string	"ptxas"
        /*0030*/ 	.string	"Cuda compilation tools, release 13.0, V13.0.88"
        /*0030*/ 	.string	"Build cuda_13.0.r13.0/compiler.36424714_0"
        /*0030*/ 	.string	"-arch sm_90a -m 64 "



//--------------------- .note.nv.cuinfo           --------------------------
	.section	.note.nv.cuinfo,"",@"SHT_NOTE"
	.sectionflags	@"SHF_NOTE_NV_CUINFO"
        /*0018*/ 	.short	0x0002
        /*001a*/ 	.short	0x005a
        /*001c*/ 	.short	0x0082
	.zero		2


//--------------------- .nv.info                  --------------------------
	.section	.nv.info,"",@"SHT_CUDA_INFO"
	.align	4


	//----- nvinfo : EIATTR_REGCOUNT
	.align		4
        /*0000*/ 	.byte	0x04, 0x2f
        /*0002*/ 	.short	(.L_12 - .L_11)
	.align		4
.L_11:
        /*0004*/ 	.word	index@(_ZN7cutlass13device_kernelINS_4gemm6kernel13GemmUniversalIN4cute5tupleIJiiiiEEENS1_10collective13CollectiveMmaINS1_37MainloopSm90TmaGmmaWarpSpecializedFP8ILi56ENS5_IJNS4_1CILi4EEENSA_ILi2EEENSA_ILi1EEEEEENS1_32KernelTmaWarpSpecializedPingpongEEENS5_IJNSA_ILi64EEESH_NSA_ILi32EEEEEENS_12float_e4m3_tENS5_IJlSD_lEEESK_SL_NS4_8TiledMMAINS4_8MMA_AtomIJNS4_4SM904GMMA30MMA_64x64x32_F32E4M3E4M3_SS_TNILNSP_7ScaleInE1ELSR_1EEEEEENS4_6LayoutINS5_IJSD_SD_SD_EEENS5_IJNSA_ILi0EEESW_SW_EEEEENS5_IJNS4_10UnderscoreESZ_SZ_EEEEENS4_23SM90_TMA_LOAD_MULTICASTENS4_14ComposedLayoutINS4_7SwizzleILi1ELi4ELi3EEENS4_18smem_ptr_flag_bitsILi8EEENSU_INS5_IJNSA_ILi8EEESI_EEENS5_IJSI_SD_EEEEEEEvNS4_8identityES12_S1C_vS1D_EENS_8epilogue10collective6detail29Sm90TmaWarpSpecializedAdapterINS1G_15DefaultEpilogueISK_SL_SL_NS1F_6thread17LinearCombinationISK_Li1EffLNS1K_9ScaleType4KindE0ELNS_15FloatRoundStyleE2ESK_EENS1_15EpilogueDefaultEEEEEvvEEEEvNT_6ParamsE)
        /*0008*/ 	.word	0x000000a8


	//----- nvinfo : EIATTR_FRAME_SIZE
	.align		4
.L_12:
        /*000c*/ 	.byte	0x04, 0x11
        /*000e*/ 	.short	(.L_14 - .L_13)
	.align		4
.L_13:
        /*0010*/ 	.word	index@(_ZN7cutlass13device_kernelINS_4gemm6kernel13GemmUniversalIN4cute5tupleIJiiiiEEENS1_10collective13CollectiveMmaINS1_37MainloopSm90TmaGmmaWarpSpecializedFP8ILi56ENS5_IJNS4_1CILi4EEENSA_ILi2EEENSA_ILi1EEEEEENS1_32KernelTmaWarpSpecializedPingpongEEENS5_IJNSA_ILi64EEESH_NSA_ILi32EEEEEENS_12float_e4m3_tENS5_IJlSD_lEEESK_SL_NS4_8TiledMMAINS4_8MMA_AtomIJNS4_4SM904GMMA30MMA_64x64x32_F32E4M3E4M3_SS_TNILNSP_7ScaleInE1ELSR_1EEEEEENS4_6LayoutINS5_IJSD_SD_SD_EEENS5_IJNSA_ILi0EEESW_SW_EEEEENS5_IJNS4_10UnderscoreESZ_SZ_EEEEENS4_23SM90_TMA_LOAD_MULTICASTENS4_14ComposedLayoutINS4_7SwizzleILi1ELi4ELi3EEENS4_18smem_ptr_flag_bitsILi8EEENSU_INS5_IJNSA_ILi8EEESI_EEENS5_IJSI_SD_EEEEEEEvNS4_8identityES12_S1C_vS1D_EENS_8epilogue10collective6detail29Sm90TmaWarpSpecializedAdapterINS1G_15DefaultEpilogueISK_SL_SL_NS1F_6thread17LinearCombinationISK_Li1EffLNS1K_9ScaleType4KindE0ELNS_15FloatRoundStyleE2ESK_EENS1_15EpilogueDefaultEEEEEvvEEEEvNT_6ParamsE)
        /*0014*/ 	.word	0x00000000


	//----- nvinfo : EIATTR_MIN_STACK_SIZE
	.align		4
.L_14:
        /*0018*/ 	.byte	0x04, 0x12
        /*001a*/ 	.short	(.L_16 - .L_15)
	.align		4
.L_15:
        /*001c*/ 	.word	index@(_ZN7cutlass13device_kernelINS_4gemm6kernel13GemmUniversalIN4cute5tupleIJiiiiEEENS1_10collective13CollectiveMmaINS1_37MainloopSm90TmaGmmaWarpSpecializedFP8ILi56ENS5_IJNS4_1CILi4EEENSA_ILi2EEENSA_ILi1EEEEEENS1_32KernelTmaWarpSpecializedPingpongEEENS5_IJNSA_ILi64EEESH_NSA_ILi32EEEEEENS_12float_e4m3_tENS5_IJlSD_lEEESK_SL_NS4_8TiledMMAINS4_8MMA_AtomIJNS4_4SM904GMMA30MMA_64x64x32_F32E4M3E4M3_SS_TNILNSP_7ScaleInE1ELSR_1EEEEEENS4_6LayoutINS5_IJSD_SD_SD_EEENS5_IJNSA_ILi0EEESW_SW_EEEEENS5_IJNS4_10UnderscoreESZ_SZ_EEEEENS4_23SM90_TMA_LOAD_MULTICASTENS4_14ComposedLayoutINS4_7SwizzleILi1ELi4ELi3EEENS4_18smem_ptr_flag_bitsILi8EEENSU_INS5_IJNSA_ILi8EEESI_EEENS5_IJSI_SD_EEEEEEEvNS4_8identityES12_S1C_vS1D_EENS_8epilogue10collective6detail29Sm90TmaWarpSpecializedAdapterINS1G_15DefaultEpilogueISK_SL_SL_NS1F_6thread17LinearCombinationISK_Li1EffLNS1K_9ScaleType4KindE0ELNS_15FloatRoundStyleE2ESK_EENS1_15EpilogueDefaultEEEEEvvEEEEvNT_6ParamsE)
        /*0020*/ 	.word	0x00000000
.L_16:


//--------------------- .nv.compat                --------------------------
	.section	.nv.compat,"",@"SHT_CUDA_COMPAT_INFO"
	.align	4
        /*0000*/ 	.byte	0x02, 0x09, 0x01, 0x00, 0x02, 0x02, 0x04, 0x00, 0x02, 0x05, 0x05, 0x00, 0x03, 0x07, 0x01, 0x01
        /*0010*/ 	.byte	0x02, 0x03, 0x01, 0x00, 0x02, 0x06, 0x01, 0x00, 0x04, 0x0b, 0x08, 0x00, 0x00, 0x00, 0x00, 0x00
        /*0020*/ 	.byte	0x00, 0x00, 0x00, 0x00


//--------------------- .nv.info._ZN7cutlass13device_kernelINS_4gemm6kernel13GemmUniversalIN4cute5tupleIJiiiiEEENS1_10collective13CollectiveMmaINS1_37MainloopSm90TmaGmmaWarpSpecializedFP8ILi56ENS5_IJNS4_1CILi4EEENSA_ILi2EEENSA_ILi1EEEEEENS1_32KernelTmaWarpSpecializedPingpongEEENS5_IJNSA_ILi64EEESH_NSA_ILi32EEEEEENS_12float_e4m3_tENS5_IJlSD_lEEESK_SL_NS4_8TiledMMAINS4_8MMA_AtomIJNS4_4SM904GMMA30MMA_64x64x32_F32E4M3E4M3_SS_TNILNSP_7ScaleInE1ELSR_1EEEEEENS4_6LayoutINS5_IJSD_SD_SD_EEENS5_IJNSA_ILi0EEESW_SW_EEEEENS5_IJNS4_10UnderscoreESZ_SZ_EEEEENS4_23SM90_TMA_LOAD_MULTICASTENS4_14ComposedLayoutINS4_7SwizzleILi1ELi4ELi3EEENS4_18smem_ptr_flag_bitsILi8EEENSU_INS5_IJNSA_ILi8EEESI_EEENS5_IJSI_SD_EEEEEEEvNS4_8identityES12_S1C_vS1D_EENS_8epilogue10collective6detail29Sm90TmaWarpSpecializedAdapterINS1G_15DefaultEpilogueISK_SL_SL_NS1F_6thread17LinearCombinationISK_Li1EffLNS1K_9ScaleType4KindE0ELNS_15FloatRoundStyleE2ESK_EENS1_15EpilogueDefaultEEEEEvvEEEEvNT_6ParamsE --------------------------
	.section	.nv.info._ZN7cutlass13device_kernelINS_4gemm6kernel13GemmUniversalIN4cute5tupleIJiiiiEEENS1_10collective13CollectiveMmaINS1_37MainloopSm90TmaGmmaWarpSpecializedFP8ILi56ENS5_IJNS4_1CILi4EEENSA_ILi2EEENSA_ILi1EEEEEENS1_32KernelTmaWarpSpecializedPingpongEEENS5_IJNSA_ILi64EEESH_NSA_ILi32EEEEEENS_12float_e4m3_tENS5_IJlSD_lEEESK_SL_NS4_8TiledMMAINS4_8MMA_AtomIJNS4_4SM904GMMA30MMA_64x64x32_F32E4M3E4M3_SS_TNILNSP_7ScaleInE1ELSR_1EEEEEENS4_6LayoutINS5_IJSD_SD_SD_EEENS5_IJNSA_ILi0EEESW_SW_EEEEENS5_IJNS4_10UnderscoreESZ_SZ_EEEEENS4_23SM90_TMA_LOAD_MULTICASTENS4_14ComposedLayoutINS4_7SwizzleILi1ELi4ELi3EEENS4_18smem_ptr_flag_bitsILi8EEENSU_INS5_IJNSA_ILi8EEESI_EEENS5_IJSI_SD_EEEEEEEvNS4_8identityES12_S1C_vS1D_EENS_8epilogue10collective6detail29Sm90TmaWarpSpecializedAdapterINS1G_15DefaultEpilogueISK_SL_SL_NS1F_6thread17LinearCombinationISK_Li1EffLNS1K_9ScaleType4KindE0ELNS_15FloatRoundStyleE2ESK_EENS1_15EpilogueDefaultEEEEEvvEEEEvNT_6ParamsE,"",@"SHT_CUDA_INFO"
	.sectionflags	@""
	.align	4


	//----- nvinfo : EIATTR_CUDA_API_VERSION
	.align		4
        /*0000*/ 	.byte	0x04, 0x37
        /*0002*/ 	.short	(.L_18 - .L_17)
.L_17:
        /*0004*/ 	.word	0x00000082


	//----- nvinfo : EIATTR_KPARAM_INFO
	.align		4
.L_18:
        /*0008*/ 	.byte	0x04, 0x17
        /*000a*/ 	.short	(.L_20 - .L_19)
.L_19:
        /*000c*/ 	.word	0x00000000
        /*0010*/ 	.short	0x0000
        /*0012*/ 	.short	0x0070
        /*0014*/ 	.byte	0x00, 0xf0, 0x01, 0x10


	//----- nvinfo : EIATTR_SPARSE_MMA_MASK
	.align		4
.L_20:
        /*0018*/ 	.byte	0x03, 0x50
        /*001a*/ 	.short	0x0000


	//----- nvinfo : EIATTR_MAXREG_COUNT
	.align		4
        /*001c*/ 	.byte	0x03, 0x1b
        /*001e*/ 	.short	0x00a8


	//----- nvinfo : EIATTR_NUM_BARRIERS
	.align		4
        /*0020*/ 	.byte	0x02, 0x4c
        /*0022*/ 	.byte	0x01
	.zero		1


	//----- nvinfo : EIATTR_MERCURY_ISA_VERSION
	.align		4
        /*0024*/ 	.byte	0x03, 0x5f
        /*0026*/ 	.short	0x0101


	//----- nvinfo : EIATTR_INT_WARP_WIDE_INSTR_OFFSETS
	.align		4
        /*0028*/ 	.byte	0x04, 0x31
        /*002a*/ 	.short	(.L_22 - .L_21)


	//   ....[0]....
.L_21:
        /*002c*/ 	.word	0x00000bb0


	//   ....[1]....
        /*0030*/ 	.word	0x00000bf0


	//   ....[2]....
        /*0034*/ 	.word	0x00000c60


	//   ....[3]....
        /*0038*/ 	.word	0x00000c70


	//   ....[4]....
        /*003c*/ 	.word	0x00000c80


	//   ....[5]....
        /*0040*/ 	.word	0x00000c90


	//   ....[6]....
        /*0044*/ 	.word	0x00000e30


	//   ....[7]....
        /*0048*/ 	.word	0x00000e90


	//   ....[8]....
        /*004c*/ 	.word	0x00002da0


	//----- nvinfo : EIATTR_COOP_GROUP_MASK_REGIDS
	.align		4
.L_22:
        /*0050*/ 	.byte	0x04, 0x29
        /*0052*/ 	.short	(.L_24 - .L_23)


	//   ....[0]....
.L_23:
        /*0054*/ 	.word	0xffffffff


	//   ....[1]....
        /*0058*/ 	.word	0xffffffff


	//   ....[2]....
        /*005c*/ 	.word	0xffffffff


	//   ....[3]....
        /*0060*/ 	.word	0xffffffff


	//   ....[4]....
        /*0064*/ 	.word	0xffffffff


	//   ....[5]....
        /*0068*/ 	.word	0xffffffff


	//   ....[6]....
        /*006c*/ 	.word	0xffffffff


	//----- nvinfo : EIATTR_COOP_GROUP_INSTR_OFFSETS
	.align		4
.L_24:
        /*0070*/ 	.byte	0x04, 0x28
        /*0072*/ 	.short	(.L_26 - .L_25)


	//   ....[0]....
.L_25:
        /*0074*/ 	.word	0x00000060


	//   ....[1]....
        /*0078*/ 	.word	0x00000070


	//   ....[2]....
        /*007c*/ 	.word	0x00000130


	//   ....[3]....
        /*0080*/ 	.word	0x00000980


	//   ....[4]....
        /*0084*/ 	.word	0x000009c0


	//   ....[5]....
        /*0088*/ 	.word	0x00000a50


	//   ....[6]....
        /*008c*/ 	.word	0x00001020


	//----- nvinfo : EIATTR_REG_RECONFIG
	.align		4
.L_26:
        /*0090*/ 	.byte	0x01, 0x54
	.zero		2


	//----- nvinfo : EIATTR_MBARRIER_INSTR_OFFSETS
	.align		4
        /*0094*/ 	.byte	0x04, 0x39
        /*0096*/ 	.short	(.L_28 - .L_27)


	//   ....[0]....
.L_27:
        /*0098*/ 	.word	0x00000250
        /*009c*/ 	.word	0x000000ff
        /*00a0*/ 	.word	0x00000000
        /*00a4*/ 	.short	0x0100
        /*00a6*/ 	.byte	0x08
	.zero		1


	//   ....[1]....
        /*00a8*/ 	.word	0x00000260
        /*00ac*/ 	.word	0x000000ff
        /*00b0*/ 	.word	0x000001c0
        /*00b4*/ 	.short	0x0100
        /*00b6*/ 	.byte	0x08
	.zero		1


	//   ....[2]....
        /*00b8*/ 	.word	0x00000270
        /*00bc*/ 	.word	0x000000ff
        /*00c0*/ 	.word	0x00000008
        /*00c4*/ 	.short	0x0100
        /*00c6*/ 	.byte	0x08
	.zero		1


	//   ....[3]....
        /*00c8*/ 	.word	0x00000280
        /*00cc*/ 	.word	0x000000ff
        /*00d0*/ 	.word	0x000001c8
        /*00d4*/ 	.short	0x0100
        /*00d6*/ 	.byte	0x08
	.zero		1


	//   ....[4]....
        /*00d8*/ 	.word	0x00000290
        /*00dc*/ 	.word	0x000000ff
        /*00e0*/ 	.word	0x00000010
        /*00e4*/ 	.short	0x0100
        /*00e6*/ 	.byte	0x08
	.zero		1


	//   ....[5]....
        /*00e8*/ 	.word	0x000002a0
        /*00ec*/ 	.word	0x000000ff
        /*00f0*/ 	.word	0x000001d0
        /*00f4*/ 	.short	0x0100
        /*00f6*/ 	.byte	0x08
	.zero		1


	//   ....[6]....
        /*00f8*/ 	.word	0x000002b0
        /*00fc*/ 	.word	0x000000ff
        /*0100*/ 	.word	0x00000018
        /*0104*/ 	.short	0x0100
        /*0106*/ 	.byte	0x08
	.zero		1


	//   ....[7]....
        /*0108*/ 	.word	0x000002c0
        /*010c*/ 	.word	0x000000ff
        /*0110*/ 	.word	0x000001d8
        /*0114*/ 	.short	0x0100
        /*0116*/ 	.byte	0x08
	.zero		1


	//   ....[8]....
        /*0118*/ 	.word	0x000002d0
        /*011c*/ 	.word	0x000000ff
        /*0120*/ 	.word	0x00000020
        /*0124*/ 	.short	0x0100
        /*0126*/ 	.byte	0x08
	.zero		1


	//   ....[9]....
        /*0128*/ 	.word	0x000002e0
        /*012c*/ 	.word	0x000000ff
        /*0130*/ 	.word	0x000001e0
        /*0134*/ 	.short	0x0100
        /*0136*/ 	.byte	0x08
	.zero		1


	//   ....[10]....
        /*0138*/ 	.word	0x000002f0
        /*013c*/ 	.word	0x000000ff
        /*0140*/ 	.word	0x00000028
        /*0144*/ 	.short	0x0100
        /*0146*/ 	.byte	0x08
	.zero		1


	//   ....[11]....
        /*0148*/ 	.word	0x00000300
        /*014c*/ 	.word	0x000000ff
        /*0150*/ 	.word	0x000001e8
        /*0154*/ 	.short	0x0100
        /*0156*/ 	.byte	0x08
	.zero		1


	//   ....[12]....
        /*0158*/ 	.word	0x00000310
        /*015c*/ 	.word	0x000000ff
        /*0160*/ 	.word	0x00000030
        /*0164*/ 	.short	0x0100
        /*0166*/ 	.byte	0x08
	.zero		1


	//   ....[13]....
        /*0168*/ 	.word	0x00000320
        /*016c*/ 	.word	0x000000ff
        /*0170*/ 	.word	0x000001f0
        /*0174*/ 	.short	0x0100
        /*0176*/ 	.byte	0x08
	.zero		1


	//   ....[14]....
        /*0178*/ 	.word	0x00000330
        /*017c*/ 	.word	0x000000ff
        /*0180*/ 	.word	0x00000038
        /*0184*/ 	.short	0x0100
        /*0186*/ 	.byte	0x08
	.zero		1


	//   ....[15]....
        /*0188*/ 	.word	0x00000340
        /*018c*/ 	.word	0x000000ff
        /*0190*/ 	.word	0x000001f8
        /*0194*/ 	.short	0x0100
        /*0196*/ 	.byte	0x08
	.zero		1


	//   ....[16]....
        /*0198*/ 	.word	0x00000350
        /*019c*/ 	.word	0x000000ff
        /*01a0*/ 	.word	0x00000040
        /*01a4*/ 	.short	0x0100
        /*01a6*/ 	.byte	0x08
	.zero		1


	//   ....[17]....
        /*01a8*/ 	.word	0x00000360
        /*01ac*/ 	.word	0x000000ff
        /*01b0*/ 	.word	0x00000200
        /*01b4*/ 	.short	0x0100
        /*01b6*/ 	.byte	0x08
	.zero		1


	//   ....[18]....
        /*01b8*/ 	.word	0x00000370
        /*01bc*/ 	.word	0x000000ff
        /*01c0*/ 	.word	0x00000048
        /*01c4*/ 	.short	0x0100
        /*01c6*/ 	.byte	0x08
	.zero		1


	//   ....[19]....
        /*01c8*/ 	.word	0x00000380
        /*01cc*/ 	.word	0x000000ff
        /*01d0*/ 	.word	0x00000208
        /*01d4*/ 	.short	0x0100
        /*01d6*/ 	.byte	0x08
	.zero		1


	//   ....[20]....
        /*01d8*/ 	.word	0x00000390
        /*01dc*/ 	.word	0x000000ff
        /*01e0*/ 	.word	0x00000050
        /*01e4*/ 	.short	0x0100
        /*01e6*/ 	.byte	0x08
	.zero		1


	//   ....[21]....
        /*01e8*/ 	.word	0x000003a0
        /*01ec*/ 	.word	0x000000ff
        /*01f0*/ 	.word	0x00000210
        /*01f4*/ 	.short	0x0100
        /*01f6*/ 	.byte	0x08
	.zero		1


	//   ....[22]....
        /*01f8*/ 	.word	0x000003b0
        /*01fc*/ 	.word	0x000000ff
        /*0200*/ 	.word	0x00000058
        /*0204*/ 	.short	0x0100
        /*0206*/ 	.byte	0x08
	.zero		1


	//   ....[23]....
        /*0208*/ 	.word	0x000003c0
        /*020c*/ 	.word	0x000000ff
        /*0210*/ 	.word	0x00000218
        /*0214*/ 	.short	0x0100
        /*0216*/ 	.byte	0x08
	.zero		1


	//   ....[24]....
        /*0218*/ 	.word	0x000003d0
        /*021c*/ 	.word	0x000000ff
        /*0220*/ 	.word	0x00000060
        /*0224*/ 	.short	0x0100
        /*0226*/ 	.byte	0x08
	.zero		1


	//   ....[25]....
        /*0228*/ 	.word	0x000003e0
        /*022c*/ 	.word	0x000000ff
        /*0230*/ 	.word	0x00000220
        /*0234*/ 	.short	0x0100
        /*0236*/ 	.byte	0x08
	.zero		1


	//   ....[26]....
        /*0238*/ 	.word	0x000003f0
        /*023c*/ 	.word	0x000000ff
        /*0240*/ 	.word	0x00000068
        /*0244*/ 	.short	0x0100
        /*0246*/ 	.byte	0x08
	.zero		1


	//   ....[27]....
        /*0248*/ 	.word	0x00000400
        /*024c*/ 	.word	0x000000ff
        /*0250*/ 	.word	0x00000228
        /*0254*/ 	.short	0x0100
        /*0256*/ 	.byte	0x08
	.zero		1


	//   ....[28]....
        /*0258*/ 	.word	0x00000410
        /*025c*/ 	.word	0x000000ff
        /*0260*/ 	.word	0x00000070
        /*0264*/ 	.short	0x0100
        /*0266*/ 	.byte	0x08
	.zero		1


	//   ....[29]....
        /*0268*/ 	.word	0x00000420
        /*026c*/ 	.word	0x000000ff
        /*0270*/ 	.word	0x00000230
        /*0274*/ 	.short	0x0100
        /*0276*/ 	.byte	0x08
	.zero		1


	//   ....[30]....
        /*0278*/ 	.word	0x00000430
        /*027c*/ 	.word	0x000000ff
        /*0280*/ 	.word	0x00000078
        /*0284*/ 	.short	0x0100
        /*0286*/ 	.byte	0x08
	.zero		1


	//   ....[31]....
        /*0288*/ 	.word	0x00000440
        /*028c*/ 	.word	0x000000ff
        /*0290*/ 	.word	0x00000238
        /*0294*/ 	.short	0x0100
        /*0296*/ 	.byte	0x08
	.zero		1


	//   ....[32]....
        /*0298*/ 	.word	0x00000450
        /*029c*/ 	.word	0x000000ff
        /*02a0*/ 	.word	0x00000080
        /*02a4*/ 	.short	0x0100
        /*02a6*/ 	.byte	0x08
	.zero		1


	//   ....[33]....
        /*02a8*/ 	.word	0x00000460
        /*02ac*/ 	.word	0x000000ff
        /*02b0*/ 	.word	0x00000240
        /*02b4*/ 	.short	0x0100
        /*02b6*/ 	.byte	0x08
	.zero		1


	//   ....[34]....
        /*02b8*/ 	.word	0x00000470
        /*02bc*/ 	.word	0x000000ff
        /*02c0*/ 	.word	0x00000088
        /*02c4*/ 	.short	0x0100
        /*02c6*/ 	.byte	0x08
	.zero		1


	//   ....[35]....
        /*02c8*/ 	.word	0x00000480
        /*02cc*/ 	.word	0x000000ff
        /*02d0*/ 	.word	0x00000248
        /*02d4*/ 	.short	0x0100
        /*02d6*/ 	.byte	0x08
	.zero		1


	//   ....[36]....
        /*02d8*/ 	.word	0x00000490
        /*02dc*/ 	.word	0x000000ff
        /*02e0*/ 	.word	0x00000090
        /*02e4*/ 	.short	0x0100
        /*02e6*/ 	.byte	0x08
	.zero		1


	//   ....[37]....
        /*02e8*/ 	.word	0x000004a0
        /*02ec*/ 	.word	0x000000ff
        /*02f0*/ 	.word	0x00000250
        /*02f4*/ 	.short	0x0100
        /*02f6*/ 	.byte	0x08
	.zero		1


	//   ....[38]....
        /*02f8*/ 	.word	0x000004b0
        /*02fc*/ 	.word	0x000000ff
        /*0300*/ 	.word	0x00000098
        /*0304*/ 	.short	0x0100
        /*0306*/ 	.byte	0x08
	.zero		1


	//   ....[39]....
        /*0308*/ 	.word	0x000004c0
        /*030c*/ 	.word	0x000000ff
        /*0310*/ 	.word	0x00000258
        /*0314*/ 	.short	0x0100
        /*0316*/ 	.byte	0x08
	.zero		1


	//   ....[40]....
        /*0318*/ 	.word	0x000004d0
        /*031c*/ 	.word	0x000000ff
        /*0320*/ 	.word	0x000000a0
        /*0324*/ 	.short	0x0100
        /*0326*/ 	.byte	0x08
	.zero		1


	//   ....[41]....
        /*0328*/ 	.word	0x000004e0
        /*032c*/ 	.word	0x000000ff
        /*0330*/ 	.word	0x00000260
        /*0334*/ 	.short	0x0100
        /*0336*/ 	.byte	0x08
	.zero		1


	//   ....[42]....
        /*0338*/ 	.word	0x000004f0
        /*033c*/ 	.word	0x000000ff
        /*0340*/ 	.word	0x000000a8
        /*0344*/ 	.short	0x0100
        /*0346*/ 	.byte	0x08
	.zero		1


	//   ....[43]....
        /*0348*/ 	.word	0x00000500
        /*034c*/ 	.word	0x000000ff
        /*0350*/ 	.word	0x00000268
        /*0354*/ 	.short	0x0100
        /*0356*/ 	.byte	0x08
	.zero		1


	//   ....[44]....
        /*0358*/ 	.word	0x00000510
        /*035c*/ 	.word	0x000000ff
        /*0360*/ 	.word	0x000000b0
        /*0364*/ 	.short	0x0100
        /*0366*/ 	.byte	0x08
	.zero		1


	//   ....[45]....
        /*0368*/ 	.word	0x00000520
        /*036c*/ 	.word	0x000000ff
        /*0370*/ 	.word	0x00000270
        /*0374*/ 	.short	0x0100
        /*0376*/ 	.byte	0x08
	.zero		1


	//   ....[46]....
        /*0378*/ 	.word	0x00000530
        /*037c*/ 	.word	0x000000ff
        /*0380*/ 	.word	0x000000b8
        /*0384*/ 	.short	0x0100
        /*0386*/ 	.byte	0x08
	.zero		1


	//   ....[47]....
        /*0388*/ 	.word	0x00000540
        /*038c*/ 	.word	0x000000ff
        /*0390*/ 	.word	0x00000278
        /*0394*/ 	.short	0x0100
        /*0396*/ 	.byte	0x08
	.zero		1


	//   ....[48]....
        /*0398*/ 	.word	0x00000550
        /*039c*/ 	.word	0x000000ff
        /*03a0*/ 	.word	0x000000c0
        /*03a4*/ 	.short	0x0100
        /*03a6*/ 	.byte	0x08
	.zero		1


	//   ....[49]....
        /*03a8*/ 	.word	0x00000560
        /*03ac*/ 	.word	0x000000ff
        /*03b0*/ 	.word	0x00000280
        /*03b4*/ 	.short	0x0100
        /*03b6*/ 	.byte	0x08
	.zero		1


	//   ....[50]....
        /*03b8*/ 	.word	0x00000570
        /*03bc*/ 	.word	0x000000ff
        /*03c0*/ 	.word	0x000000c8
        /*03c4*/ 	.short	0x0100
        /*03c6*/ 	.byte	0x08
	.zero		1


	//   ....[51]....
        /*03c8*/ 	.word	0x00000580
        /*03cc*/ 	.word	0x000000ff
        /*03d0*/ 	.word	0x00000288
        /*03d4*/ 	.short	0x0100
        /*03d6*/ 	.byte	0x08
	.zero		1


	//   ....[52]....
        /*03d8*/ 	.word	0x00000590
        /*03dc*/ 	.word	0x000000ff
        /*03e0*/ 	.word	0x000000d0
        /*03e4*/ 	.short	0x0100
        /*03e6*/ 	.byte	0x08
	.zero		1


	//   ....[53]....
        /*03e8*/ 	.word	0x000005a0
        /*03ec*/ 	.word	0x000000ff
        /*03f0*/ 	.word	0x00000290
        /*03f4*/ 	.short	0x0100
        /*03f6*/ 	.byte	0x08
	.zero		1


	//   ....[54]....
        /*03f8*/ 	.word	0x000005b0
        /*03fc*/ 	.word	0x000000ff
        /*0400*/ 	.word	0x000000d8
        /*0404*/ 	.short	0x0100
        /*0406*/ 	.byte	0x08
	.zero		1


	//   ....[55]....
        /*0408*/ 	.word	0x000005c0
        /*040c*/ 	.word	0x000000ff
        /*0410*/ 	.word	0x00000298
        /*0414*/ 	.short	0x0100
        /*0416*/ 	.byte	0x08
	.zero		1


	//   ....[56]....
        /*0418*/ 	.word	0x000005d0
        /*041c*/ 	.word	0x000000ff
        /*0420*/ 	.word	0x000000e0
        /*0424*/ 	.short	0x0100
        /*0426*/ 	.byte	0x08
	.zero		1


	//   ....[57]....
        /*0428*/ 	.word	0x000005e0
        /*042c*/ 	.word	0x000000ff
        /*0430*/ 	.word	0x000002a0
        /*0434*/ 	.short	0x0100
        /*0436*/ 	.byte	0x08
	.zero		1


	//   ....[58]....
        /*0438*/ 	.word	0x000005f0
        /*043c*/ 	.word	0x000000ff
        /*0440*/ 	.word	0x000000e8
        /*0444*/ 	.short	0x0100
        /*0446*/ 	.byte	0x08
	.zero		1


	//   ....[59]....
        /*0448*/ 	.word	0x00000600
        /*044c*/ 	.word	0x000000ff
        /*0450*/ 	.word	0x000002a8
        /*0454*/ 	.short	0x0100
        /*0456*/ 	.byte	0x08
	.zero		1


	//   ....[60]....
        /*0458*/ 	.word	0x00000610
        /*045c*/ 	.word	0x000000ff
        /*0460*/ 	.word	0x000000f0
        /*0464*/ 	.short	0x0100
        /*0466*/ 	.byte	0x08
	.zero		1


	//   ....[61]....
        /*0468*/ 	.word	0x00000620
        /*046c*/ 	.word	0x000000ff
        /*0470*/ 	.word	0x000002b0
        /*0474*/ 	.short	0x0100
        /*0476*/ 	.byte	0x08
	.zero		1


	//   ....[62]....
        /*0478*/ 	.word	0x00000630
        /*047c*/ 	.word	0x000000ff
        /*0480*/ 	.word	0x000000f8
        /*0484*/ 	.short	0x0100
        /*0486*/ 	.byte	0x08
	.zero		1


	//   ....[63]....
        /*0488*/ 	.word	0x00000640
        /*048c*/ 	.word	0x000000ff
        /*0490*/ 	.word	0x000002b8
        /*0494*/ 	.short	0x0100
        /*0496*/ 	.byte	0x08
	.zero		1


	//   ....[64]....
        /*0498*/ 	.word	0x00000650
        /*049c*/ 	.word	0x000000ff
        /*04a0*/ 	.word	0x00000100
        /*04a4*/ 	.short	0x0100
        /*04a6*/ 	.byte	0x08
	.zero		1


	//   ....[65]....
        /*04a8*/ 	.word	0x00000660
        /*04ac*/ 	.word	0x000000ff
        /*04b0*/ 	.word	0x000002c0
        /*04b4*/ 	.short	0x0100
        /*04b6*/ 	.byte	0x08
	.zero		1


	//   ....[66]....
        /*04b8*/ 	.word	0x00000670
        /*04bc*/ 	.word	0x000000ff
        /*04c0*/ 	.word	0x00000108
        /*04c4*/ 	.short	0x0100
        /*04c6*/ 	.byte	0x08
	.zero		1


	//   ....[67]....
        /*04c8*/ 	.word	0x00000680
        /*04cc*/ 	.word	0x000000ff
        /*04d0*/ 	.word	0x000002c8
        /*04d4*/ 	.short	0x0100
        /*04d6*/ 	.byte	0x08
	.zero		1


	//   ....[68]....
        /*04d8*/ 	.word	0x00000690
        /*04dc*/ 	.word	0x000000ff
        /*04e0*/ 	.word	0x00000110
        /*04e4*/ 	.short	0x0100
        /*04e6*/ 	.byte	0x08
	.zero		1


	//   ....[69]....
        /*04e8*/ 	.word	0x000006a0
        /*04ec*/ 	.word	0x000000ff
        /*04f0*/ 	.word	0x000002d0
        /*04f4*/ 	.short	0x0100
        /*04f6*/ 	.byte	0x08
	.zero		1


	//   ....[70]....
        /*04f8*/ 	.word	0x000006b0
        /*04fc*/ 	.word	0x000000ff
        /*0500*/ 	.word	0x00000118
        /*0504*/ 	.short	0x0100
        /*0506*/ 	.byte	0x08
	.zero		1


	//   ....[71]....
        /*0508*/ 	.word	0x000006c0
        /*050c*/ 	.word	0x000000ff
        /*0510*/ 	.word	0x000002d8
        /*0514*/ 	.short	0x0100
        /*0516*/ 	.byte	0x08
	.zero		1


	//   ....[72]....
        /*0518*/ 	.word	0x000006d0
        /*051c*/ 	.word	0x000000ff
        /*0520*/ 	.word	0x00000120
        /*0524*/ 	.short	0x0100
        /*0526*/ 	.byte	0x08
	.zero		1


	//   ....[73]....
        /*0528*/ 	.word	0x000006e0
        /*052c*/ 	.word	0x000000ff
        /*0530*/ 	.word	0x000002e0
        /*0534*/ 	.short	0x0100
        /*0536*/ 	.byte	0x08
	.zero		1


	//   ....[74]....
        /*0538*/ 	.word	0x000006f0
        /*053c*/ 	.word	0x000000ff
        /*0540*/ 	.word	0x00000128
        /*0544*/ 	.short	0x0100
        /*0546*/ 	.byte	0x08
	.zero		1


	//   ....[75]....
        /*0548*/ 	.word	0x00000700
        /*054c*/ 	.word	0x000000ff
        /*0550*/ 	.word	0x000002e8
        /*0554*/ 	.short	0x0100
        /*0556*/ 	.byte	0x08
	.zero		1


	//   ....[76]....
        /*0558*/ 	.word	0x00000710
        /*055c*/ 	.word	0x000000ff
        /*0560*/ 	.word	0x00000130
        /*0564*/ 	.short	0x0100
        /*0566*/ 	.byte	0x08
	.zero		1


	//   ....[77]....
        /*0568*/ 	.word	0x00000720
        /*056c*/ 	.word	0x000000ff
        /*0570*/ 	.word	0x000002f0
        /*0574*/ 	.short	0x0100
        /*0576*/ 	.byte	0x08
	.zero		1


	//   ....[78]....
        /*0578*/ 	.word	0x00000730
        /*057c*/ 	.word	0x000000ff
        /*0580*/ 	.word	0x00000138
        /*0584*/ 	.short	0x0100
        /*0586*/ 	.byte	0x08
	.zero		1


	//   ....[79]....
        /*0588*/ 	.word	0x00000740
        /*058c*/ 	.word	0x000000ff
        /*0590*/ 	.word	0x000002f8
        /*0594*/ 	.short	0x0100
        /*0596*/ 	.byte	0x08
	.zero		1


	//   ....[80]....
        /*0598*/ 	.word	0x00000750
        /*059c*/ 	.word	0x000000ff
        /*05a0*/ 	.word	0x00000140
        /*05a4*/ 	.short	0x0100
        /*05a6*/ 	.byte	0x08
	.zero		1


	//   ....[81]....
        /*05a8*/ 	.word	0x00000760
        /*05ac*/ 	.word	0x000000ff
        /*05b0*/ 	.word	0x00000300
        /*05b4*/ 	.short	0x0100
        /*05b6*/ 	.byte	0x08
	.zero		1


	//   ....[82]....
        /*05b8*/ 	.word	0x00000770
        /*05bc*/ 	.word	0x000000ff
        /*05c0*/ 	.word	0x00000148
        /*05c4*/ 	.short	0x0100
        /*05c6*/ 	.byte	0x08
	.zero		1


	//   ....[83]....
        /*05c8*/ 	.word	0x00000780
        /*05cc*/ 	.word	0x000000ff
        /*05d0*/ 	.word	0x00000308
        /*05d4*/ 	.short	0x0100
        /*05d6*/ 	.byte	0x08
	.zero		1


	//   ....[84]....
        /*05d8*/ 	.word	0x00000790
        /*05dc*/ 	.word	0x000000ff
        /*05e0*/ 	.word	0x00000150
        /*05e4*/ 	.short	0x0100
        /*05e6*/ 	.byte	0x08
	.zero		1


	//   ....[85]....
        /*05e8*/ 	.word	0x000007a0
        /*05ec*/ 	.word	0x000000ff
        /*05f0*/ 	.word	0x00000310
        /*05f4*/ 	.short	0x0100
        /*05f6*/ 	.byte	0x08
	.zero		1


	//   ....[86]....
        /*05f8*/ 	.word	0x000007b0
        /*05fc*/ 	.word	0x000000ff
        /*0600*/ 	.word	0x00000158
        /*0604*/ 	.short	0x0100
        /*0606*/ 	.byte	0x08
	.zero		1


	//   ....[87]....
        /*0608*/ 	.word	0x000007c0
        /*060c*/ 	.word	0x000000ff
        /*0610*/ 	.word	0x00000318
        /*0614*/ 	.short	0x0100
        /*0616*/ 	.byte	0x08
	.zero		1


	//   ....[88]....
        /*0618*/ 	.word	0x000007d0
        /*061c*/ 	.word	0x000000ff
        /*0620*/ 	.word	0x00000160
        /*0624*/ 	.short	0x0100
        /*0626*/ 	.byte	0x08
	.zero		1


	//   ....[89]....
        /*0628*/ 	.word	0x000007e0
        /*062c*/ 	.word	0x000000ff
        /*0630*/ 	.word	0x00000320
        /*0634*/ 	.short	0x0100
        /*0636*/ 	.byte	0x08
	.zero		1


	//   ....[90]....
        /*0638*/ 	.word	0x000007f0
        /*063c*/ 	.word	0x000000ff
        /*0640*/ 	.word	0x00000168
        /*0644*/ 	.short	0x0100
        /*0646*/ 	.byte	0x08
	.zero		1


	//   ....[91]....
        /*0648*/ 	.word	0x00000800
        /*064c*/ 	.word	0x000000ff
        /*0650*/ 	.word	0x00000328
        /*0654*/ 	.short	0x0100
        /*0656*/ 	.byte	0x08
	.zero		1


	//   ....[92]....
        /*0658*/ 	.word	0x00000810
        /*065c*/ 	.word	0x000000ff
        /*0660*/ 	.word	0x00000170
        /*0664*/ 	.short	0x0100
        /*0666*/ 	.byte	0x08
	.zero		1


	//   ....[93]....
        /*0668*/ 	.word	0x00000820
        /*066c*/ 	.word	0x000000ff
        /*0670*/ 	.word	0x00000330
        /*0674*/ 	.short	0x0100
        /*0676*/ 	.byte	0x08
	.zero		1


	//   ....[94]....
        /*0678*/ 	.word	0x00000830
        /*067c*/ 	.word	0x000000ff
        /*0680*/ 	.word	0x00000178
        /*0684*/ 	.short	0x0100
        /*0686*/ 	.byte	0x08
	.zero		1


	//   ....[95]....
        /*0688*/ 	.word	0x00000840
        /*068c*/ 	.word	0x000000ff
        /*0690*/ 	.word	0x00000338
        /*0694*/ 	.short	0x0100
        /*0696*/ 	.byte	0x08
	.zero		1


	//   ....[96]....
        /*0698*/ 	.word	0x00000850
        /*069c*/ 	.word	0x000000ff
        /*06a0*/ 	.word	0x00000180
        /*06a4*/ 	.short	0x0100
        /*06a6*/ 	.byte	0x08
	.zero		1


	//   ....[97]....
        /*06a8*/ 	.word	0x00000860
        /*06ac*/ 	.word	0x000000ff
        /*06b0*/ 	.word	0x00000340
        /*06b4*/ 	.short	0x0100
        /*06b6*/ 	.byte	0x08
	.zero		1


	//   ....[98]....
        /*06b8*/ 	.word	0x00000870
        /*06bc*/ 	.word	0x000000ff
        /*06c0*/ 	.word	0x00000188
        /*06c4*/ 	.short	0x0100
        /*06c6*/ 	.byte	0x08
	.zero		1


	//   ....[99]....
        /*06c8*/ 	.word	0x00000880
        /*06cc*/ 	.word	0x000000ff
        /*06d0*/ 	.word	0x00000348
        /*06d4*/ 	.short	0x0100
        /*06d6*/ 	.byte	0x08
	.zero		1


	//   ....[100]....
        /*06d8*/ 	.word	0x00000890
        /*06dc*/ 	.word	0x000000ff
        /*06e0*/ 	.word	0x00000190
        /*06e4*/ 	.short	0x0100
        /*06e6*/ 	.byte	0x08
	.zero		1


	//   ....[101]....
        /*06e8*/ 	.word	0x000008a0
        /*06ec*/ 	.word	0x000000ff
        /*06f0*/ 	.word	0x00000350
        /*06f4*/ 	.short	0x0100
        /*06f6*/ 	.byte	0x08
	.zero		1


	//   ....[102]....
        /*06f8*/ 	.word	0x000008b0
        /*06fc*/ 	.word	0x000000ff
        /*0700*/ 	.word	0x00000198
        /*0704*/ 	.short	0x0100
        /*0706*/ 	.byte	0x08
	.zero		1


	//   ....[103]....
        /*0708*/ 	.word	0x000008c0
        /*070c*/ 	.word	0x000000ff
        /*0710*/ 	.word	0x00000358
        /*0714*/ 	.short	0x0100
        /*0716*/ 	.byte	0x08
	.zero		1


	//   ....[104]....
        /*0718*/ 	.word	0x000008d0
        /*071c*/ 	.word	0x000000ff
        /*0720*/ 	.word	0x000001a0
        /*0724*/ 	.short	0x0100
        /*0726*/ 	.byte	0x08
	.zero		1


	//   ....[105]....
        /*0728*/ 	.word	0x000008e0
        /*072c*/ 	.word	0x000000ff
        /*0730*/ 	.word	0x00000360
        /*0734*/ 	.short	0x0100
        /*0736*/ 	.byte	0x08
	.zero		1


	//   ....[106]....
        /*0738*/ 	.word	0x000008f0
        /*073c*/ 	.word	0x000000ff
        /*0740*/ 	.word	0x000001a8
        /*0744*/ 	.short	0x0100
        /*0746*/ 	.byte	0x08
	.zero		1


	//   ....[107]....
        /*0748*/ 	.word	0x00000900
        /*074c*/ 	.word	0x000000ff
        /*0750*/ 	.word	0x00000368
        /*0754*/ 	.short	0x0100
        /*0756*/ 	.byte	0x08
	.zero		1


	//   ....[108]....
        /*0758*/ 	.word	0x00000910
        /*075c*/ 	.word	0x000000ff
        /*0760*/ 	.word	0x000001b0
        /*0764*/ 	.short	0x0100
        /*0766*/ 	.byte	0x08
	.zero		1


	//   ....[109]....
        /*0768*/ 	.word	0x00000920
        /*076c*/ 	.word	0x000000ff
        /*0770*/ 	.word	0x00000370
        /*0774*/ 	.short	0x0100
        /*0776*/ 	.byte	0x08
	.zero		1


	//   ....[110]....
        /*0778*/ 	.word	0x00000930
        /*077c*/ 	.word	0x000000ff
        /*0780*/ 	.word	0x000001b8
        /*0784*/ 	.short	0x0100
        /*0786*/ 	.byte	0x08
	.zero		1


	//   ....[111]....
        /*0788*/ 	.word	0x00000940
        /*078c*/ 	.word	0x000000ff
        /*0790*/ 	.word	0x00000378
        /*0794*/ 	.short	0x0100
        /*0796*/ 	.byte	0x08
	.zero		1


	//   ....[112]....
        /*0798*/ 	.word	0x00000e80
        /*079c*/ 	.word	0x000000ff
        /*07a0*/ 	.word	0x000003b0
        /*07a4*/ 	.short	0x0100
        /*07a6*/ 	.byte	0x08
	.zero		1


	//   ....[113]....
        /*07a8*/ 	.word	0x00000f30
        /*07ac*/ 	.word	0x000000ff
        /*07b0*/ 	.word	0x000003b8
        /*07b4*/ 	.short	0x0100
        /*07b6*/ 	.byte	0x08
	.zero		1


	//   ....[114]....
        /*07b8*/ 	.word	0x00000fa0
        /*07bc*/ 	.word	0x000000ff
        /*07c0*/ 	.word	0x00000390
        /*07c4*/ 	.short	0x0100
        /*07c6*/ 	.byte	0x09
	.zero		1


	//   ....[115]....
        /*07c8*/ 	.word	0x00000fb0
        /*07cc*/ 	.word	0x000000ff
        /*07d0*/ 	.word	0x00000398
        /*07d4*/ 	.short	0x0100
        /*07d6*/ 	.byte	0x09
	.zero		1


	//   ....[116]....
        /*07d8*/ 	.word	0x00000fc0
        /*07dc*/ 	.word	0x000000ff
        /*07e0*/ 	.word	0x000003a0
        /*07e4*/ 	.short	0x0100
        /*07e6*/ 	.byte	0x09
	.zero		1


	//   ....[117]....
        /*07e8*/ 	.word	0x00000fd0
        /*07ec*/ 	.word	0x000000ff
        /*07f0*/ 	.word	0x000003a8
        /*07f4*/ 	.short	0x0100
        /*07f6*/ 	.byte	0x09
	.zero		1


	//   ....[118]....
        /*07f8*/ 	.word	0x00001db0
        /*07fc*/ 	.word	0x000000ff
        /*0800*/ 	.word	0xfffffff8
        /*0804*/ 	.short	0x010a
        /*0806*/ 	.byte	0x0f
	.zero		1


	//   ....[119]....
        /*0808*/ 	.word	0x00002080
        /*080c*/ 	.word	0x000000ff
        /*0810*/ 	.word	0x00000000
        /*0814*/ 	.short	0x010a
        /*0816*/ 	.byte	0x06
	.zero		1


	//   ....[120]....
        /*0818*/ 	.word	0x000020c0
        /*081c*/ 	.word	0x000000ff
        /*0820*/ 	.word	0x00000000
        /*0824*/ 	.short	0x010a
        /*0826*/ 	.byte	0x06
	.zero		1


	//   ....[121]....
        /*0828*/ 	.word	0x000025e0
        /*082c*/ 	.word	0x000000ff
        /*0830*/ 	.word	0x00000000
        /*0834*/ 	.short	0x010a
        /*0836*/ 	.byte	0x09
	.zero		1


	//   ....[122]....
        /*0838*/ 	.word	0x00002620
        /*083c*/ 	.word	0x000000ff
        /*0840*/ 	.word	0x00000000
        /*0844*/ 	.short	0x010a
        /*0846*/ 	.byte	0x09
	.zero		1


	//   ....[123]....
        /*0848*/ 	.word	0x000029b0
        /*084c*/ 	.word	0x00000013
        /*0850*/ 	.word	0x00000000
        /*0854*/ 	.short	0x0101
        /*0856*/ 	.byte	0x3f
	.zero		1


	//   ....[124]....
        /*0858*/ 	.word	0x00002d30
        /*085c*/ 	.word	0x00000011
        /*0860*/ 	.word	0x00000000
        /*0864*/ 	.short	0x0101
        /*0866*/ 	.byte	0x17
	.zero		1


	//   ....[125]....
        /*0868*/ 	.word	0x00002e40
        /*086c*/ 	.word	0x00000011
        /*0870*/ 	.word	0x00000000
        /*0874*/ 	.short	0x0101
        /*0876*/ 	.byte	0x3f
	.zero		1


	//   ....[126]....
        /*0878*/ 	.word	0x00002f00
        /*087c*/ 	.word	0x000000ff
        /*0880*/ 	.word	0x00000008
        /*0884*/ 	.short	0x010a
        /*0886*/ 	.byte	0x0f
	.zero		1


	//   ....[127]....
        /*0888*/ 	.word	0x00005760
        /*088c*/ 	.word	0x00000004
        /*0890*/ 	.word	0x00000000
        /*0894*/ 	.short	0x0101
        /*0896*/ 	.byte	0x17
	.zero		1


	//   ....[128]....
        /*0898*/ 	.word	0x000061a0
        /*089c*/ 	.word	0x00000013
        /*08a0*/ 	.word	0x000001c0
        /*08a4*/ 	.short	0x010a
        /*08a6*/ 	.byte	0x3f
	.zero		1


	//   ....[129]....
        /*08a8*/ 	.word	0x00006580
        /*08ac*/ 	.word	0x00000004
        /*08b0*/ 	.word	0x000003b8
        /*08b4*/ 	.short	0x0101
        /*08b6*/ 	.byte	0x3f
	.zero		1


	//   ....[130]....
        /*08b8*/ 	.word	0x00006cb0
        /*08bc*/ 	.word	0x00000005
        /*08c0*/ 	.word	0x00000000
        /*08c4*/ 	.short	0x010a
        /*08c6*/ 	.byte	0x3f
	.zero		1


	//   ....[131]....
        /*08c8*/ 	.word	0x00006d30
        /*08cc*/ 	.word	0x00000007
        /*08d0*/ 	.word	0x00000000
        /*08d4*/ 	.short	0x010a
        /*08d6*/ 	.byte	0x3f
	.zero		1


	//   ....[132]....
        /*08d8*/ 	.word	0x00006dc0
        /*08dc*/ 	.word	0x00000006
        /*08e0*/ 	.word	0x00000000
        /*08e4*/ 	.short	0x010a
        /*08e6*/ 	.byte	0x3f
	.zero		1


	//   ....[133]....
        /*08e8*/ 	.word	0x00006e50
        /*08ec*/ 	.word	0x00000007
        /*08f0*/ 	.word	0x00000000
        /*08f4*/ 	.short	0x010a
        /*08f6*/ 	.byte	0x3f
	.zero		1


	//   ....[134]....
        /*08f8*/ 	.word	0x00006ee0
        /*08fc*/ 	.word	0x00000006
        /*0900*/ 	.word	0x00000000
        /*0904*/ 	.short	0x010a
        /*0906*/ 	.byte	0x3f
	.zero		1


	//   ....[135]....
        /*0908*/ 	.word	0x00006f70
        /*090c*/ 	.word	0x00000007
        /*0910*/ 	.word	0x00000000
        /*0914*/ 	.short	0x010a
        /*0916*/ 	.byte	0x3f
	.zero		1


	//   ....[136]....
        /*0918*/ 	.word	0x00007000
        /*091c*/ 	.word	0x00000006
        /*0920*/ 	.word	0x00000000
        /*0924*/ 	.short	0x010a
        /*0926*/ 	.byte	0x3f
	.zero		1


	//   ....[137]....
        /*0928*/ 	.word	0x00007090
        /*092c*/ 	.word	0x00000007
        /*0930*/ 	.word	0x00000000
        /*0934*/ 	.short	0x010a
        /*0936*/ 	.byte	0x3f
	.zero		1


	//   ....[138]....
        /*0938*/ 	.word	0x00007120
        /*093c*/ 	.word	0x00000006
        /*0940*/ 	.word	0x00000000
        /*0944*/ 	.short	0x010a
        /*0946*/ 	.byte	0x3f
	.zero		1


	//   ....[139]....
        /*0948*/ 	.word	0x000071b0
        /*094c*/ 	.word	0x00000007
        /*0950*/ 	.word	0x00000000
        /*0954*/ 	.short	0x010a
        /*0956*/ 	.byte	0x3f
	.zero		1


	//   ....[140]....
        /*0958*/ 	.word	0x00007240
        /*095c*/ 	.word	0x00000006
        /*0960*/ 	.word	0x00000000
        /*0964*/ 	.short	0x010a
        /*0966*/ 	.byte	0x3f
	.zero		1


	//   ....[141]....
        /*0968*/ 	.word	0x000072d0
        /*096c*/ 	.word	0x00000007
        /*0970*/ 	.word	0x00000000
        /*0974*/ 	.short	0x010a
        /*0976*/ 	.byte	0x3f
	.zero		1


	//   ....[142]....
        /*0978*/ 	.word	0x00007360
        /*097c*/ 	.word	0x00000006
        /*0980*/ 	.word	0x00000000
        /*0984*/ 	.short	0x010a
        /*0986*/ 	.byte	0x3f
	.zero		1


	//   ....[143]....
        /*0988*/ 	.word	0x000073f0
        /*098c*/ 	.word	0x00000007
        /*0990*/ 	.word	0x00000000
        /*0994*/ 	.short	0x010a
        /*0996*/ 	.byte	0x3f
	.zero		1


	//   ....[144]....
        /*0998*/ 	.word	0x00007480
        /*099c*/ 	.word	0x00000006
        /*09a0*/ 	.word	0x00000000
        /*09a4*/ 	.short	0x010a
        /*09a6*/ 	.byte	0x3f
	.zero		1


	//   ....[145]....
        /*09a8*/ 	.word	0x00007510
        /*09ac*/ 	.word	0x00000007
        /*09b0*/ 	.word	0x00000000
        /*09b4*/ 	.short	0x010a
        /*09b6*/ 	.byte	0x3f
	.zero		1


	//   ....[146]....
        /*09b8*/ 	.word	0x000075a0
        /*09bc*/ 	.word	0x00000006
        /*09c0*/ 	.word	0x00000000
        /*09c4*/ 	.short	0x010a
        /*09c6*/ 	.byte	0x3f
	.zero		1


	//   ....[147]....
        /*09c8*/ 	.word	0x00007630
        /*09cc*/ 	.word	0x00000007
        /*09d0*/ 	.word	0x00000000
        /*09d4*/ 	.short	0x010a
        /*09d6*/ 	.byte	0x3f
	.zero		1


	//   ....[148]....
        /*09d8*/ 	.word	0x000076c0
        /*09dc*/ 	.word	0x00000006
        /*09e0*/ 	.word	0x00000000
        /*09e4*/ 	.short	0x010a
        /*09e6*/ 	.byte	0x3f
	.zero		1


	//   ....[149]....
        /*09e8*/ 	.word	0x00007750
        /*09ec*/ 	.word	0x00000007
        /*09f0*/ 	.word	0x00000000
        /*09f4*/ 	.short	0x010a
        /*09f6*/ 	.byte	0x3f
	.zero		1


	//   ....[150]....
        /*09f8*/ 	.word	0x000077e0
        /*09fc*/ 	.word	0x00000006
        /*0a00*/ 	.word	0x00000000
        /*0a04*/ 	.short	0x010a
        /*0a06*/ 	.byte	0x3f
	.zero		1


	//   ....[151]....
        /*0a08*/ 	.word	0x00007870
        /*0a0c*/ 	.word	0x00000007
        /*0a10*/ 	.word	0x00000000
        /*0a14*/ 	.short	0x010a
        /*0a16*/ 	.byte	0x3f
	.zero		1


	//   ....[152]....
        /*0a18*/ 	.word	0x00007900
        /*0a1c*/ 	.word	0x00000006
        /*0a20*/ 	.word	0x00000000
        /*0a24*/ 	.short	0x010a
        /*0a26*/ 	.byte	0x3f
	.zero		1


	//   ....[153]....
        /*0a28*/ 	.word	0x00007990
        /*0a2c*/ 	.word	0x00000007
        /*0a30*/ 	.word	0x00000000
        /*0a34*/ 	.short	0x010a
        /*0a36*/ 	.byte	0x3f
	.zero		1


	//   ....[154]....
        /*0a38*/ 	.word	0x00007a20
        /*0a3c*/ 	.word	0x00000006
        /*0a40*/ 	.word	0x00000000
        /*0a44*/ 	.short	0x010a
        /*0a46*/ 	.byte	0x3f
	.zero		1


	//   ....[155]....
        /*0a48*/ 	.word	0x00007ab0
        /*0a4c*/ 	.word	0x00000007
        /*0a50*/ 	.word	0x00000000
        /*0a54*/ 	.short	0x010a
        /*0a56*/ 	.byte	0x3f
	.zero		1


	//   ....[156]....
        /*0a58*/ 	.word	0x00007b40
        /*0a5c*/ 	.word	0x00000006
        /*0a60*/ 	.word	0x00000000
        /*0a64*/ 	.short	0x010a
        /*0a66*/ 	.byte	0x3f
	.zero		1


	//   ....[157]....
        /*0a68*/ 	.word	0x00007bd0
        /*0a6c*/ 	.word	0x00000007
        /*0a70*/ 	.word	0x00000000
        /*0a74*/ 	.short	0x010a
        /*0a76*/ 	.byte	0x3f
	.zero		1


	//   ....[158]....
        /*0a78*/ 	.word	0x00007c60
        /*0a7c*/ 	.word	0x00000006
        /*0a80*/ 	.word	0x00000000
        /*0a84*/ 	.short	0x010a
        /*0a86*/ 	.byte	0x3f
	.zero		1


	//   ....[159]....
        /*0a88*/ 	.word	0x00007cf0
        /*0a8c*/ 	.word	0x00000007
        /*0a90*/ 	.word	0x00000000
        /*0a94*/ 	.short	0x010a
        /*0a96*/ 	.byte	0x3f
	.zero		1


	//   ....[160]....
        /*0a98*/ 	.word	0x00007d80
        /*0a9c*/ 	.word	0x00000006
        /*0aa0*/ 	.word	0x00000000
        /*0aa4*/ 	.short	0x010a
        /*0aa6*/ 	.byte	0x3f
	.zero		1


	//   ....[161]....
        /*0aa8*/ 	.word	0x00007e10
        /*0aac*/ 	.word	0x00000007
        /*0ab0*/ 	.word	0x00000000
        /*0ab4*/ 	.short	0x010a
        /*0ab6*/ 	.byte	0x3f
	.zero		1


	//   ....[162]....
        /*0ab8*/ 	.word	0x00007ea0
        /*0abc*/ 	.word	0x00000006
        /*0ac0*/ 	.word	0x00000000
        /*0ac4*/ 	.short	0x010a
        /*0ac6*/ 	.byte	0x3f
	.zero		1


	//   ....[163]....
        /*0ac8*/ 	.word	0x00007f30
        /*0acc*/ 	.word	0x00000007
        /*0ad0*/ 	.word	0x00000000
        /*0ad4*/ 	.short	0x010a
        /*0ad6*/ 	.byte	0x3f
	.zero		1


	//   ....[164]....
        /*0ad8*/ 	.word	0x00007fc0
        /*0adc*/ 	.word	0x00000006
        /*0ae0*/ 	.word	0x00000000
        /*0ae4*/ 	.short	0x010a
        /*0ae6*/ 	.byte	0x3f
	.zero		1


	//   ....[165]....
        /*0ae8*/ 	.word	0x00008050
        /*0aec*/ 	.word	0x00000007
        /*0af0*/ 	.word	0x00000000
        /*0af4*/ 	.short	0x010a
        /*0af6*/ 	.byte	0x3f
	.zero		1


	//   ....[166]....
        /*0af8*/ 	.word	0x000080e0
        /*0afc*/ 	.word	0x00000006
        /*0b00*/ 	.word	0x00000000
        /*0b04*/ 	.short	0x010a
        /*0b06*/ 	.byte	0x3f
	.zero		1


	//   ....[167]....
        /*0b08*/ 	.word	0x00008170
        /*0b0c*/ 	.word	0x00000007
        /*0b10*/ 	.word	0x00000000
        /*0b14*/ 	.short	0x010a
        /*0b16*/ 	.byte	0x3f
	.zero		1


	//   ....[168]....
        /*0b18*/ 	.word	0x00008200
        /*0b1c*/ 	.word	0x00000006
        /*0b20*/ 	.word	0x00000000
        /*0b24*/ 	.short	0x010a
        /*0b26*/ 	.byte	0x3f
	.zero		1


	//   ....[169]....
        /*0b28*/ 	.word	0x00008290
        /*0b2c*/ 	.word	0x00000007
        /*0b30*/ 	.word	0x00000000
        /*0b34*/ 	.short	0x010a
        /*0b36*/ 	.byte	0x3f
	.zero		1


	//   ....[170]....
        /*0b38*/ 	.word	0x00008320
        /*0b3c*/ 	.word	0x00000006
        /*0b40*/ 	.word	0x00000000
        /*0b44*/ 	.short	0x010a
        /*0b46*/ 	.byte	0x3f
	.zero		1


	//   ....[171]....
        /*0b48*/ 	.word	0x000083b0
        /*0b4c*/ 	.word	0x00000007
        /*0b50*/ 	.word	0x00000000
        /*0b54*/ 	.short	0x010a
        /*0b56*/ 	.byte	0x3f
	.zero		1


	//   ....[172]....
        /*0b58*/ 	.word	0x00008440
        /*0b5c*/ 	.word	0x00000006
        /*0b60*/ 	.word	0x00000000
        /*0b64*/ 	.short	0x010a
        /*0b66*/ 	.byte	0x3f
	.zero		1


	//   ....[173]....
        /*0b68*/ 	.word	0x000084d0
        /*0b6c*/ 	.word	0x00000007
        /*0b70*/ 	.word	0x00000000
        /*0b74*/ 	.short	0x010a
        /*0b76*/ 	.byte	0x3f
	.zero		1


	//   ....[174]....
        /*0b78*/ 	.word	0x00008560
        /*0b7c*/ 	.word	0x00000006
        /*0b80*/ 	.word	0x00000000
        /*0b84*/ 	.short	0x010a
        /*0b86*/ 	.byte	0x3f
	.zero		1


	//   ....[175]....
        /*0b88*/ 	.word	0x000085f0
        /*0b8c*/ 	.word	0x00000007
        /*0b90*/ 	.word	0x00000000
        /*0b94*/ 	.short	0x010a
        /*0b96*/ 	.byte	0x3f
	.zero		1


	//   ....[176]....
        /*0b98*/ 	.word	0x00008680
        /*0b9c*/ 	.word	0x00000006
        /*0ba0*/ 	.word	0x00000000
        /*0ba4*/ 	.short	0x010a
        /*0ba6*/ 	.byte	0x3f
	.zero		1


	//   ....[177]....
        /*0ba8*/ 	.word	0x00008710
        /*0bac*/ 	.word	0x00000007
        /*0bb0*/ 	.word	0x00000000
        /*0bb4*/ 	.short	0x010a
        /*0bb6*/ 	.byte	0x3f
	.zero		1


	//   ....[178]....
        /*0bb8*/ 	.word	0x000087a0
        /*0bbc*/ 	.word	0x00000006
        /*0bc0*/ 	.word	0x00000000
        /*0bc4*/ 	.short	0x010a
        /*0bc6*/ 	.byte	0x3f
	.zero		1


	//   ....[179]....
        /*0bc8*/ 	.word	0x00008830
        /*0bcc*/ 	.word	0x00000007
        /*0bd0*/ 	.word	0x00000000
        /*0bd4*/ 	.short	0x010a
        /*0bd6*/ 	.byte	0x3f
	.zero		1


	//   ....[180]....
        /*0bd8*/ 	.word	0x000088c0
        /*0bdc*/ 	.word	0x00000006
        /*0be0*/ 	.word	0x00000000
        /*0be4*/ 	.short	0x010a
        /*0be6*/ 	.byte	0x3f
	.zero		1


	//   ....[181]....
        /*0be8*/ 	.word	0x00008950
        /*0bec*/ 	.word	0x00000007
        /*0bf0*/ 	.word	0x00000000
        /*0bf4*/ 	.short	0x010a
        /*0bf6*/ 	.byte	0x3f
	.zero		1


	//   ....[182]....
        /*0bf8*/ 	.word	0x000089e0
        /*0bfc*/ 	.word	0x00000006
        /*0c00*/ 	.word	0x00000000
        /*0c04*/ 	.short	0x010a
        /*0c06*/ 	.byte	0x3f
	.zero		1


	//   ....[183]....
        /*0c08*/ 	.word	0x00008a70
        /*0c0c*/ 	.word	0x00000007
        /*0c10*/ 	.word	0x00000000
        /*0c14*/ 	.short	0x010a
        /*0c16*/ 	.byte	0x3f
	.zero		1


	//   ....[184]....
        /*0c18*/ 	.word	0x00008b00
        /*0c1c*/ 	.word	0x00000006
        /*0c20*/ 	.word	0x00000000
        /*0c24*/ 	.short	0x010a
        /*0c26*/ 	.byte	0x3f
	.zero		1


	//   ....[185]....
        /*0c28*/ 	.word	0x00008b90
        /*0c2c*/ 	.word	0x00000003
        /*0c30*/ 	.word	0x00000000
        /*0c34*/ 	.short	0x010a
        /*0c36*/ 	.byte	0x3f
	.zero		1


	//   ....[186]....
        /*0c38*/ 	.word	0x00008c00
        /*0c3c*/ 	.word	0x00000011
        /*0c40*/ 	.word	0xfffffff8
        /*0c44*/ 	.short	0x010a
        /*0c46*/ 	.byte	0x3f
	.zero		1


	//   ....[187]....
        /*0c48*/ 	.word	0x00008c60
        /*0c4c*/ 	.word	0x00000011
        /*0c50*/ 	.word	0x00000000
        /*0c54*/ 	.short	0x010a
        /*0c56*/ 	.byte	0x3f
	.zero		1


	//   ....[188]....
        /*0c58*/ 	.word	0x00008cc0
        /*0c5c*/ 	.word	0x00000013
        /*0c60*/ 	.word	0x00000000
        /*0c64*/ 	.short	0x010a
        /*0c66*/ 	.byte	0x3f
	.zero		1


	//   ....[189]....
        /*0c68*/ 	.word	0x00008d20
        /*0c6c*/ 	.word	0x00000011
        /*0c70*/ 	.word	0x00000008
        /*0c74*/ 	.short	0x010a
        /*0c76*/ 	.byte	0x3f
	.zero		1


	//   ....[190]....
        /*0c78*/ 	.word	0x00008df0
        /*0c7c*/ 	.word	0x00000013
        /*0c80*/ 	.word	0x000001c0
        /*0c84*/ 	.short	0x010a
        /*0c86*/ 	.byte	0x3f
	.zero		1


	//   ....[191]....
        /*0c88*/ 	.word	0x00008ed0
        /*0c8c*/ 	.word	0x00000005
        /*0c90*/ 	.word	0x00000000
        /*0c94*/ 	.short	0x010a
        /*0c96*/ 	.byte	0x3f
	.zero		1


	//   ....[192]....
        /*0c98*/ 	.word	0x00008f20
        /*0c9c*/ 	.word	0x00000007
        /*0ca0*/ 	.word	0x00000000
        /*0ca4*/ 	.short	0x010a
        /*0ca6*/ 	.byte	0x3f
	.zero		1


	//   ....[193]....
        /*0ca8*/ 	.word	0x00008f70
        /*0cac*/ 	.word	0x00000006
        /*0cb0*/ 	.word	0x00000000
        /*0cb4*/ 	.short	0x010a
        /*0cb6*/ 	.byte	0x3f
	.zero		1


	//   ....[194]....
        /*0cb8*/ 	.word	0x00008fc0
        /*0cbc*/ 	.word	0x00000007
        /*0cc0*/ 	.word	0x00000000
        /*0cc4*/ 	.short	0x010a
        /*0cc6*/ 	.byte	0x3f
	.zero		1


	//   ....[195]....
        /*0cc8*/ 	.word	0x00009010
        /*0ccc*/ 	.word	0x00000006
        /*0cd0*/ 	.word	0x00000000
        /*0cd4*/ 	.short	0x010a
        /*0cd6*/ 	.byte	0x3f
	.zero		1


	//   ....[196]....
        /*0cd8*/ 	.word	0x00009060
        /*0cdc*/ 	.word	0x00000007
        /*0ce0*/ 	.word	0x00000000
        /*0ce4*/ 	.short	0x010a
        /*0ce6*/ 	.byte	0x3f
	.zero		1


	//   ....[197]....
        /*0ce8*/ 	.word	0x000090b0
        /*0cec*/ 	.word	0x00000006
        /*0cf0*/ 	.word	0x00000000
        /*0cf4*/ 	.short	0x010a
        /*0cf6*/ 	.byte	0x3f
	.zero		1


	//   ....[198]....
        /*0cf8*/ 	.word	0x00009100
        /*0cfc*/ 	.word	0x00000007
        /*0d00*/ 	.word	0x00000000
        /*0d04*/ 	.short	0x010a
        /*0d06*/ 	.byte	0x3f
	.zero		1


	//   ....[199]....
        /*0d08*/ 	.word	0x00009150
        /*0d0c*/ 	.word	0x00000006
        /*0d10*/ 	.word	0x00000000
        /*0d14*/ 	.short	0x010a
        /*0d16*/ 	.byte	0x3f
	.zero		1


	//   ....[200]....
        /*0d18*/ 	.word	0x000091a0
        /*0d1c*/ 	.word	0x00000007
        /*0d20*/ 	.word	0x00000000
        /*0d24*/ 	.short	0x010a
        /*0d26*/ 	.byte	0x3f
	.zero		1


	//   ....[201]....
        /*0d28*/ 	.word	0x000091f0
        /*0d2c*/ 	.word	0x00000006
        /*0d30*/ 	.word	0x00000000
        /*0d34*/ 	.short	0x010a
        /*0d36*/ 	.byte	0x3f
	.zero		1


	//   ....[202]....
        /*0d38*/ 	.word	0x00009240
        /*0d3c*/ 	.word	0x00000007
        /*0d40*/ 	.word	0x00000000
        /*0d44*/ 	.short	0x010a
        /*0d46*/ 	.byte	0x3f
	.zero		1


	//   ....[203]....
        /*0d48*/ 	.word	0x00009290
        /*0d4c*/ 	.word	0x00000006
        /*0d50*/ 	.word	0x00000000
        /*0d54*/ 	.short	0x010a
        /*0d56*/ 	.byte	0x3f
	.zero		1


	//   ....[204]....
        /*0d58*/ 	.word	0x000092e0
        /*0d5c*/ 	.word	0x00000007
        /*0d60*/ 	.word	0x00000000
        /*0d64*/ 	.short	0x010a
        /*0d66*/ 	.byte	0x3f
	.zero		1


	//   ....[205]....
        /*0d68*/ 	.word	0x00009330
        /*0d6c*/ 	.word	0x00000006
        /*0d70*/ 	.word	0x00000000
        /*0d74*/ 	.short	0x010a
        /*0d76*/ 	.byte	0x3f
	.zero		1


	//   ....[206]....
        /*0d78*/ 	.word	0x00009380
        /*0d7c*/ 	.word	0x00000007
        /*0d80*/ 	.word	0x00000000
        /*0d84*/ 	.short	0x010a
        /*0d86*/ 	.byte	0x3f
	.zero		1


	//   ....[207]....
        /*0d88*/ 	.word	0x000093d0
        /*0d8c*/ 	.word	0x00000006
        /*0d90*/ 	.word	0x00000000
        /*0d94*/ 	.short	0x010a
        /*0d96*/ 	.byte	0x3f
	.zero		1


	//   ....[208]....
        /*0d98*/ 	.word	0x00009420
        /*0d9c*/ 	.word	0x00000007
        /*0da0*/ 	.word	0x00000000
        /*0da4*/ 	.short	0x010a
        /*0da6*/ 	.byte	0x3f
	.zero		1


	//   ....[209]....
        /*0da8*/ 	.word	0x00009470
        /*0dac*/ 	.word	0x00000006
        /*0db0*/ 	.word	0x00000000
        /*0db4*/ 	.short	0x010a
        /*0db6*/ 	.byte	0x3f
	.zero		1


	//   ....[210]....
        /*0db8*/ 	.word	0x000094c0
        /*0dbc*/ 	.word	0x00000007
        /*0dc0*/ 	.word	0x00000000
        /*0dc4*/ 	.short	0x010a
        /*0dc6*/ 	.byte	0x3f
	.zero		1


	//   ....[211]....
        /*0dc8*/ 	.word	0x00009510
        /*0dcc*/ 	.word	0x00000006
        /*0dd0*/ 	.word	0x00000000
        /*0dd4*/ 	.short	0x010a
        /*0dd6*/ 	.byte	0x3f
	.zero		1


	//   ....[212]....
        /*0dd8*/ 	.word	0x00009560
        /*0ddc*/ 	.word	0x00000007
        /*0de0*/ 	.word	0x00000000
        /*0de4*/ 	.short	0x010a
        /*0de6*/ 	.byte	0x3f
	.zero		1


	//   ....[213]....
        /*0de8*/ 	.word	0x000095b0
        /*0dec*/ 	.word	0x00000006
        /*0df0*/ 	.word	0x00000000
        /*0df4*/ 	.short	0x010a
        /*0df6*/ 	.byte	0x3f
	.zero		1


	//   ....[214]....
        /*0df8*/ 	.word	0x00009600
        /*0dfc*/ 	.word	0x00000007
        /*0e00*/ 	.word	0x00000000
        /*0e04*/ 	.short	0x010a
        /*0e06*/ 	.byte	0x3f
	.zero		1


	//   ....[215]....
        /*0e08*/ 	.word	0x00009650
        /*0e0c*/ 	.word	0x00000006
        /*0e10*/ 	.word	0x00000000
        /*0e14*/ 	.short	0x010a
        /*0e16*/ 	.byte	0x3f
	.zero		1


	//   ....[216]....
        /*0e18*/ 	.word	0x000096a0
        /*0e1c*/ 	.word	0x00000007
        /*0e20*/ 	.word	0x00000000
        /*0e24*/ 	.short	0x010a
        /*0e26*/ 	.byte	0x3f
	.zero		1


	//   ....[217]....
        /*0e28*/ 	.word	0x000096f0
        /*0e2c*/ 	.word	0x00000006
        /*0e30*/ 	.word	0x00000000
        /*0e34*/ 	.short	0x010a
        /*0e36*/ 	.byte	0x3f
	.zero		1


	//   ....[218]....
        /*0e38*/ 	.word	0x00009740
        /*0e3c*/ 	.word	0x00000007
        /*0e40*/ 	.word	0x00000000
        /*0e44*/ 	.short	0x010a
        /*0e46*/ 	.byte	0x3f
	.zero		1


	//   ....[219]....
        /*0e48*/ 	.word	0x00009790
        /*0e4c*/ 	.word	0x00000006
        /*0e50*/ 	.word	0x00000000
        /*0e54*/ 	.short	0x010a
        /*0e56*/ 	.byte	0x3f
	.zero		1


	//   ....[220]....
        /*0e58*/ 	.word	0x000097e0
        /*0e5c*/ 	.word	0x00000007
        /*0e60*/ 	.word	0x00000000
        /*0e64*/ 	.short	0x010a
        /*0e66*/ 	.byte	0x3f
	.zero		1


	//   ....[221]....
        /*0e68*/ 	.word	0x00009830
        /*0e6c*/ 	.word	0x00000006
        /*0e70*/ 	.word	0x00000000
        /*0e74*/ 	.short	0x010a
        /*0e76*/ 	.byte	0x3f
	.zero		1


	//   ....[222]....
        /*0e78*/ 	.word	0x00009880
        /*0e7c*/ 	.word	0x00000007
        /*0e80*/ 	.word	0x00000000
        /*0e84*/ 	.short	0x010a
        /*0e86*/ 	.byte	0x3f
	.zero		1


	//   ....[223]....
        /*0e88*/ 	.word	0x000098d0
        /*0e8c*/ 	.word	0x00000006
        /*0e90*/ 	.word	0x00000000
        /*0e94*/ 	.short	0x010a
        /*0e96*/ 	.byte	0x3f
	.zero		1


	//   ....[224]....
        /*0e98*/ 	.word	0x00009920
        /*0e9c*/ 	.word	0x00000007
        /*0ea0*/ 	.word	0x00000000
        /*0ea4*/ 	.short	0x010a
        /*0ea6*/ 	.byte	0x3f
	.zero		1


	//   ....[225]....
        /*0ea8*/ 	.word	0x00009970
        /*0eac*/ 	.word	0x00000006
        /*0eb0*/ 	.word	0x00000000
        /*0eb4*/ 	.short	0x010a
        /*0eb6*/ 	.byte	0x3f
	.zero		1


	//   ....[226]....
        /*0eb8*/ 	.word	0x000099c0
        /*0ebc*/ 	.word	0x00000007
        /*0ec0*/ 	.word	0x00000000
        /*0ec4*/ 	.short	0x010a
        /*0ec6*/ 	.byte	0x3f
	.zero		1


	//   ....[227]....
        /*0ec8*/ 	.word	0x00009a10
        /*0ecc*/ 	.word	0x00000006
        /*0ed0*/ 	.word	0x00000000
        /*0ed4*/ 	.short	0x010a
        /*0ed6*/ 	.byte	0x3f
	.zero		1


	//   ....[228]....
        /*0ed8*/ 	.word	0x00009a60
        /*0edc*/ 	.word	0x00000007
        /*0ee0*/ 	.word	0x00000000
        /*0ee4*/ 	.short	0x010a
        /*0ee6*/ 	.byte	0x3f
	.zero		1


	//   ....[229]....
        /*0ee8*/ 	.word	0x00009ab0
        /*0eec*/ 	.word	0x00000006
        /*0ef0*/ 	.word	0x00000000
        /*0ef4*/ 	.short	0x010a
        /*0ef6*/ 	.byte	0x3f
	.zero		1


	//   ....[230]....
        /*0ef8*/ 	.word	0x00009b00
        /*0efc*/ 	.word	0x00000007
        /*0f00*/ 	.word	0x00000000
        /*0f04*/ 	.short	0x010a
        /*0f06*/ 	.byte	0x3f
	.zero		1


	//   ....[231]....
        /*0f08*/ 	.word	0x00009b50
        /*0f0c*/ 	.word	0x00000006
        /*0f10*/ 	.word	0x00000000
        /*0f14*/ 	.short	0x010a
        /*0f16*/ 	.byte	0x3f
	.zero		1


	//   ....[232]....
        /*0f18*/ 	.word	0x00009ba0
        /*0f1c*/ 	.word	0x00000007
        /*0f20*/ 	.word	0x00000000
        /*0f24*/ 	.short	0x010a
        /*0f26*/ 	.byte	0x3f
	.zero		1


	//   ....[233]....
        /*0f28*/ 	.word	0x00009bf0
        /*0f2c*/ 	.word	0x00000006
        /*0f30*/ 	.word	0x00000000
        /*0f34*/ 	.short	0x010a
        /*0f36*/ 	.byte	0x3f
	.zero		1


	//   ....[234]....
        /*0f38*/ 	.word	0x00009c40
        /*0f3c*/ 	.word	0x00000007
        /*0f40*/ 	.word	0x00000000
        /*0f44*/ 	.short	0x010a
        /*0f46*/ 	.byte	0x3f
	.zero		1


	//   ....[235]....
        /*0f48*/ 	.word	0x00009c90
        /*0f4c*/ 	.word	0x00000006
        /*0f50*/ 	.word	0x00000000
        /*0f54*/ 	.short	0x010a
        /*0f56*/ 	.byte	0x3f
	.zero		1


	//   ....[236]....
        /*0f58*/ 	.word	0x00009ce0
        /*0f5c*/ 	.word	0x00000007
        /*0f60*/ 	.word	0x00000000
        /*0f64*/ 	.short	0x010a
        /*0f66*/ 	.byte	0x3f
	.zero		1


	//   ....[237]....
        /*0f68*/ 	.word	0x00009d30
        /*0f6c*/ 	.word	0x00000006
        /*0f70*/ 	.word	0x00000000
        /*0f74*/ 	.short	0x010a
        /*0f76*/ 	.byte	0x3f
	.zero		1


	//   ....[238]....
        /*0f78*/ 	.word	0x00009d80
        /*0f7c*/ 	.word	0x00000007
        /*0f80*/ 	.word	0x00000000
        /*0f84*/ 	.short	0x010a
        /*0f86*/ 	.byte	0x3f
	.zero		1


	//   ....[239]....
        /*0f88*/ 	.word	0x00009dd0
        /*0f8c*/ 	.word	0x00000006
        /*0f90*/ 	.word	0x00000000
        /*0f94*/ 	.short	0x010a
        /*0f96*/ 	.byte	0x3f
	.zero		1


	//   ....[240]....
        /*0f98*/ 	.word	0x00009e20
        /*0f9c*/ 	.word	0x00000007
        /*0fa0*/ 	.word	0x00000000
        /*0fa4*/ 	.short	0x010a
        /*0fa6*/ 	.byte	0x3f
	.zero		1


	//   ....[241]....
        /*0fa8*/ 	.word	0x00009e70
        /*0fac*/ 	.word	0x00000006
        /*0fb0*/ 	.word	0x00000000
        /*0fb4*/ 	.short	0x010a
        /*0fb6*/ 	.byte	0x3f
	.zero		1


	//   ....[242]....
        /*0fb8*/ 	.word	0x00009ec0
        /*0fbc*/ 	.word	0x00000007
        /*0fc0*/ 	.word	0x00000000
        /*0fc4*/ 	.short	0x010a
        /*0fc6*/ 	.byte	0x3f
	.zero		1


	//   ....[243]....
        /*0fc8*/ 	.word	0x00009f10
        /*0fcc*/ 	.word	0x00000006
        /*0fd0*/ 	.word	0x00000000
        /*0fd4*/ 	.short	0x010a
        /*0fd6*/ 	.byte	0x3f
	.zero		1


	//   ....[244]....
        /*0fd8*/ 	.word	0x00009f60
        /*0fdc*/ 	.word	0x00000007
        /*0fe0*/ 	.word	0x00000000
        /*0fe4*/ 	.short	0x010a
        /*0fe6*/ 	.byte	0x3f
	.zero		1


	//   ....[245]....
        /*0fe8*/ 	.word	0x00009fb0
        /*0fec*/ 	.word	0x00000006
        /*0ff0*/ 	.word	0x00000000
        /*0ff4*/ 	.short	0x010a
        /*0ff6*/ 	.byte	0x3f
	.zero		1


	//----- nvinfo : EIATTR_NUM_MBARRIERS
	.align		4
.L_28:
        /*0ff8*/ 	.byte	0x03, 0x38
        /*0ffa*/ 	.short	0x0076


	//----- nvinfo : EIATTR_EXIT_INSTR_OFFSETS
	.align		4
        /*0ffc*/ 	.byte	0x04, 0x1c
        /*0ffe*/ 	.short	(.L_30 - .L_29)


	//   ....[0]....
.L_29:
        /*1000*/ 	.word	0x00001a70


	//   ....[1]....
        /*1004*/ 	.word	0x00001ad0


	//   ....[2]....
        /*1008*/ 	.word	0x00005d70


	//   ....[3]....
        /*100c*/ 	.word	0x00005da0


	//   ....[4]....
        /*1010*/ 	.word	0x00008be0


	//----- nvinfo : EIATTR_MAX_THREADS
	.align		4
.L_30:
        /*1014*/ 	.byte	0x04, 0x05
        /*1016*/ 	.short	(.L_32 - .L_31)
.L_31:
        /*1018*/ 	.word	0x00000180
        /*101c*/ 	.word	0x00000001
        /*1020*/ 	.word	0x00000001


	//----- nvinfo : EIATTR_CRS_STACK_SIZE
	.align		4
.L_32:
        /*1024*/ 	.byte	0x04, 0x1e
        /*1026*/ 	.short	(.L_34 - .L_33)
.L_33:
        /*1028*/ 	.word	0x00000000


	//----- nvinfo : EIATTR_CBANK_PARAM_SIZE
	.align		4
.L_34:
        /*102c*/ 	.byte	0x03, 0x19
        /*102e*/ 	.short	0x0470


	//----- nvinfo : EIATTR_PARAM_CBANK
	.align		4
        /*1030*/ 	.byte	0x04, 0x0a
        /*1032*/ 	.short	(.L_36 - .L_35)
	.align		4
.L_35:
        /*1034*/ 	.word	index@(.nv.constant0._ZN7cutlass13device_kernelINS_4gemm6kernel13GemmUniversalIN4cute5tupleIJiiiiEEENS1_10collective13CollectiveMmaINS1_37MainloopSm90TmaGmmaWarpSpecializedFP8ILi56ENS5_IJNS4_1CILi4EEENSA_ILi2EEENSA_ILi1EEEEEENS1_32KernelTmaWarpSpecializedPingpongEEENS5_IJNSA_ILi64EEESH_NSA_ILi32EEEEEENS_12float_e4m3_tENS5_IJlSD_lEEESK_SL_NS4_8TiledMMAINS4_8MMA_AtomIJNS4_4SM904GMMA30MMA_64x64x32_F32E4M3E4M3_SS_TNILNSP_7ScaleInE1ELSR_1EEEEEENS4_6LayoutINS5_IJSD_SD_SD_EEENS5_IJNSA_ILi0EEESW_SW_EEEEENS5_IJNS4_10UnderscoreESZ_SZ_EEEEENS4_23SM90_TMA_LOAD_MULTICASTENS4_14ComposedLayoutINS4_7SwizzleILi1ELi4ELi3EEENS4_18smem_ptr_flag_bitsILi8EEENSU_INS5_IJNSA_ILi8EEESI_EEENS5_IJSI_SD_EEEEEEEvNS4_8identityES12_S1C_vS1D_EENS_8epilogue10collective6detail29Sm90TmaWarpSpecializedAdapterINS1G_15DefaultEpilogueISK_SL_SL_NS1F_6thread17LinearCombinationISK_Li1EffLNS1K_9ScaleType4KindE0ELNS_15FloatRoundStyleE2ESK_EENS1_15EpilogueDefaultEEEEEvvEEEEvNT_6ParamsE)
        /*1038*/ 	.short	0x0210
        /*103a*/ 	.short	0x0470


	//----- nvinfo : EIATTR_SW_WAR
	.align		4
.L_36:
        /*103c*/ 	.byte	0x04, 0x36
        /*103e*/ 	.short	(.L_38 - .L_37)
.L_37:
        /*1040*/ 	.word	0x00000008
.L_38:


//--------------------- .nv.callgraph             --------------------------
	.section	.nv.callgraph,"",@"SHT_CUDA_CALLGRAPH"
	.align	4
	.sectionentsize	8
	.align		4
        /*0000*/ 	.word	0x00000000
	.align		4
        /*0004*/ 	.word	0xffffffff
	.align		4
        /*0008*/ 	.word	0x00000000
	.align		4
        /*000c*/ 	.word	0xfffffffe
	.align		4
        /*0010*/ 	.word	0x00000000
	.align		4
        /*0014*/ 	.word	0xfffffffd
	.align		4
        /*0018*/ 	.word	0x00000000
	.align		4
        /*001c*/ 	.word	0xfffffffc


//--------------------- .nv.constant4             --------------------------
	.section	.nv.constant4,"a",@progbits
	.align	8
	.align		8
.nv.constant4:
        /*0000*/ 	.dword	_ZN40_INTERNAL_df780917_4_k_cu_b3fc7be9_196694cuda3std3__45__cpo5beginE
	.align		8
        /*0008*/ 	.dword	_ZN40_INTERNAL_df780917_4_k_cu_b3fc7be9_196694cuda3std3__45__cpo3endE
	.align		8
        /*0010*/ 	.dword	_ZN40_INTERNAL_df780917_4_k_cu_b3fc7be9_196694cuda3std3__45__cpo6cbeginE
	.align		8
        /*0018*/ 	.dword	_ZN40_INTERNAL_df780917_4_k_cu_b3fc7be9_196694cuda3std3__45__cpo4cendE
	.align		8
        /*0020*/ 	.dword	_ZN40_INTERNAL_df780917_4_k_cu_b3fc7be9_196694cuda3std3__442_GLOBAL__N__df780917_4_k_cu_b3fc7be9_196696ignoreE
	.align		8
        /*0028*/ 	.dword	_ZN40_INTERNAL_df780917_4_k_cu_b3fc7be9_196694cuda3std3__419piecewise_constructE
	.align		8
        /*0030*/ 	.dword	_ZN40_INTERNAL_df780917_4_k_cu_b3fc7be9_196694cuda3std3__48in_placeE
	.align		8
        /*0038*/ 	.dword	_ZN40_INTERNAL_df780917_4_k_cu_b3fc7be9_196694cuda3std6ranges3__45__cpo4swapE
	.align		8
        /*0040*/ 	.dword	_ZN40_INTERNAL_df780917_4_k_cu_b3fc7be9_196694cuda3std6ranges3__45__cpo9iter_moveE
	.align		8
        /*0048*/ 	.dword	_ZN40_INTERNAL_df780917_4_k_cu_b3fc7be9_196694cute7productE
	.align		8
        /*0050*/ 	.dword	_ZN40_INTERNAL_df780917_4_k_cu_b3fc7be9_196694cute1_E


//--------------------- .text._ZN7cutlass13device_kernelINS_4gemm6kernel13GemmUniversalIN4cute5tupleIJiiiiEEENS1_10collective13CollectiveMmaINS1_37MainloopSm90TmaGmmaWarpSpecializedFP8ILi56ENS5_IJNS4_1CILi4EEENSA_ILi2EEENSA_ILi1EEEEEENS1_32KernelTmaWarpSpecializedPingpongEEENS5_IJNSA_ILi64EEESH_NSA_ILi32EEEEEENS_12float_e4m3_tENS5_IJlSD_lEEESK_SL_NS4_8TiledMMAINS4_8MMA_AtomIJNS4_4SM904GMMA30MMA_64x64x32_F32E4M3E4M3_SS_TNILNSP_7ScaleInE1ELSR_1EEEEEENS4_6LayoutINS5_IJSD_SD_SD_EEENS5_IJNSA_ILi0EEESW_SW_EEEEENS5_IJNS4_10UnderscoreESZ_SZ_EEEEENS4_23SM90_TMA_LOAD_MULTICASTENS4_14ComposedLayoutINS4_7SwizzleILi1ELi4ELi3EEENS4_18smem_ptr_flag_bitsILi8EEENSU_INS5_IJNSA_ILi8EEESI_EEENS5_IJSI_SD_EEEEEEEvNS4_8identityES12_S1C_vS1D_EENS_8epilogue10collective6detail29Sm90TmaWarpSpecializedAdapterINS1G_15DefaultEpilogueISK_SL_SL_NS1F_6thread17LinearCombinationISK_Li1EffLNS1K_9ScaleType4KindE0ELNS_15FloatRoundStyleE2ESK_EENS1_15EpilogueDefaultEEEEEvvEEEEvNT_6ParamsE --------------------------
	.section	.text._ZN7cutlass13device_kernelINS_4gemm6kernel13GemmUniversalIN4cute5tupleIJiiiiEEENS1_10collective13CollectiveMmaINS1_37MainloopSm90TmaGmmaWarpSpecializedFP8ILi56ENS5_IJNS4_1CILi4EEENSA_ILi2EEENSA_ILi1EEEEEENS1_32KernelTmaWarpSpecializedPingpongEEENS5_IJNSA_ILi64EEESH_NSA_ILi32EEEEEENS_12float_e4m3_tENS5_IJlSD_lEEESK_SL_NS4_8TiledMMAINS4_8MMA_AtomIJNS4_4SM904GMMA30MMA_64x64x32_F32E4M3E4M3_SS_TNILNSP_7ScaleInE1ELSR_1EEEEEENS4_6LayoutINS5_IJSD_SD_SD_EEENS5_IJNSA_ILi0EEESW_SW_EEEEENS5_IJNS4_10UnderscoreESZ_SZ_EEEEENS4_23SM90_TMA_LOAD_MULTICASTENS4_14ComposedLayoutINS4_7SwizzleILi1ELi4ELi3EEENS4_18smem_ptr_flag_bitsILi8EEENSU_INS5_IJNSA_ILi8EEESI_EEENS5_IJSI_SD_EEEEEEEvNS4_8identityES12_S1C_vS1D_EENS_8epilogue10collective6detail29Sm90TmaWarpSpecializedAdapterINS1G_15DefaultEpilogueISK_SL_SL_NS1F_6thread17LinearCombinationISK_Li1EffLNS1K_9ScaleType4KindE0ELNS_15FloatRoundStyleE2ESK_EENS1_15EpilogueDefaultEEEEEvvEEEEvNT_6ParamsE,"ax",@progbits
	.align	128
.text._ZN7cutlass13device_kernelINS_4gemm6kernel13GemmUniversalIN4cute5tupleIJiiiiEEENS1_10collective13CollectiveMmaINS1_37MainloopSm90TmaGmmaWarpSpecializedFP8ILi56ENS5_IJNS4_1CILi4EEENSA_ILi2EEENSA_ILi1EEEEEENS1_32KernelTmaWarpSpecializedPingpongEEENS5_IJNSA_ILi64EEESH_NSA_ILi32EEEEEENS_12float_e4m3_tENS5_IJlSD_lEEESK_SL_NS4_8TiledMMAINS4_8MMA_AtomIJNS4_4SM904GMMA30MMA_64x64x32_F32E4M3E4M3_SS_TNILNSP_7ScaleInE1ELSR_1EEEEEENS4_6LayoutINS5_IJSD_SD_SD_EEENS5_IJNSA_ILi0EEESW_SW_EEEEENS5_IJNS4_10UnderscoreESZ_SZ_EEEEENS4_23SM90_TMA_LOAD_MULTICASTENS4_14ComposedLayoutINS4_7SwizzleILi1ELi4ELi3EEENS4_18smem_ptr_flag_bitsILi8EEENSU_INS5_IJNSA_ILi8EEESI_EEENS5_IJSI_SD_EEEEEEEvNS4_8identityES12_S1C_vS1D_EENS_8epilogue10collective6detail29Sm90TmaWarpSpecializedAdapterINS1G_15DefaultEpilogueISK_SL_SL_NS1F_6thread17LinearCombinationISK_Li1EffLNS1K_9ScaleType4KindE0ELNS_15FloatRoundStyleE2ESK_EENS1_15EpilogueDefaultEEEEEvvEEEEvNT_6ParamsE:
        .type           _ZN7cutlass13device_kernelINS_4gemm6kernel13GemmUniversalIN4cute5tupleIJiiiiEEENS1_10collective13CollectiveMmaINS1_37MainloopSm90TmaGmmaWarpSpecializedFP8ILi56ENS5_IJNS4_1CILi4EEENSA_ILi2EEENSA_ILi1EEEEEENS1_32KernelTmaWarpSpecializedPingpongEEENS5_IJNSA_ILi64EEESH_NSA_ILi32EEEEEENS_12float_e4m3_tENS5_IJlSD_lEEESK_SL_NS4_8TiledMMAINS4_8MMA_AtomIJNS4_4SM904GMMA30MMA_64x64x32_F32E4M3E4M3_SS_TNILNSP_7ScaleInE1ELSR_1EEEEEENS4_6LayoutINS5_IJSD_SD_SD_EEENS5_IJNSA_ILi0EEESW_SW_EEEEENS5_IJNS4_10UnderscoreESZ_SZ_EEEEENS4_23SM90_TMA_LOAD_MULTICASTENS4_14ComposedLayoutINS4_7SwizzleILi1ELi4ELi3EEENS4_18smem_ptr_flag_bitsILi8EEENSU_INS5_IJNSA_ILi8EEESI_EEENS5_IJSI_SD_EEEEEEEvNS4_8identityES12_S1C_vS1D_EENS_8epilogue10collective6detail29Sm90TmaWarpSpecializedAdapterINS1G_15DefaultEpilogueISK_SL_SL_NS1F_6thread17LinearCombinationISK_Li1EffLNS1K_9ScaleType4KindE0ELNS_15FloatRoundStyleE2ESK_EENS1_15EpilogueDefaultEEEEEvvEEEEvNT_6ParamsE,@function
        .size           _ZN7cutlass13device_kernelINS_4gemm6kernel13GemmUniversalIN4cute5tupleIJiiiiEEENS1_10collective13CollectiveMmaINS1_37MainloopSm90TmaGmmaWarpSpecializedFP8ILi56ENS5_IJNS4_1CILi4EEENSA_ILi2EEENSA_ILi1EEEEEENS1_32KernelTmaWarpSpecializedPingpongEEENS5_IJNSA_ILi64EEESH_NSA_ILi32EEEEEENS_12float_e4m3_tENS5_IJlSD_lEEESK_SL_NS4_8TiledMMAINS4_8MMA_AtomIJNS4_4SM904GMMA30MMA_64x64x32_F32E4M3E4M3_SS_TNILNSP_7ScaleInE1ELSR_1EEEEEENS4_6LayoutINS5_IJSD_SD_SD_EEENS5_IJNSA_ILi0EEESW_SW_EEEEENS5_IJNS4_10UnderscoreESZ_SZ_EEEEENS4_23SM90_TMA_LOAD_MULTICASTENS4_14ComposedLayoutINS4_7SwizzleILi1ELi4ELi3EEENS4_18smem_ptr_flag_bitsILi8EEENSU_INS5_IJNSA_ILi8EEESI_EEENS5_IJSI_SD_EEEEEEEvNS4_8identityES12_S1C_vS1D_EENS_8epilogue10collective6detail29Sm90TmaWarpSpecializedAdapterINS1G_15DefaultEpilogueISK_SL_SL_NS1F_6thread17LinearCombinationISK_Li1EffLNS1K_9ScaleType4KindE0ELNS_15FloatRoundStyleE2ESK_EENS1_15EpilogueDefaultEEEEEvvEEEEvNT_6ParamsE,(.L_x_249 - _ZN7cutlass13device_kernelINS_4gemm6kernel13GemmUniversalIN4cute5tupleIJiiiiEEENS1_10collective13CollectiveMmaINS1_37MainloopSm90TmaGmmaWarpSpecializedFP8ILi56ENS5_IJNS4_1CILi4EEENSA_ILi2EEENSA_ILi1EEEEEENS1_32KernelTmaWarpSpecializedPingpongEEENS5_IJNSA_ILi64EEESH_NSA_ILi32EEEEEENS_12float_e4m3_tENS5_IJlSD_lEEESK_SL_NS4_8TiledMMAINS4_8MMA_AtomIJNS4_4SM904GMMA30MMA_64x64x32_F32E4M3E4M3_SS_TNILNSP_7ScaleInE1ELSR_1EEEEEENS4_6LayoutINS5_IJSD_SD_SD_EEENS5_IJNSA_ILi0EEESW_SW_EEEEENS5_IJNS4_10UnderscoreESZ_SZ_EEEEENS4_23SM90_TMA_LOAD_MULTICASTENS4_14ComposedLayoutINS4_7SwizzleILi1ELi4ELi3EEENS4_18smem_ptr_flag_bitsILi8EEENSU_INS5_IJNSA_ILi8EEESI_EEENS5_IJSI_SD_EEEEEEEvNS4_8identityES12_S1C_vS1D_EENS_8epilogue10collective6detail29Sm90TmaWarpSpecializedAdapterINS1G_15DefaultEpilogueISK_SL_SL_NS1F_6thread17LinearCombinationISK_Li1EffLNS1K_9ScaleType4KindE0ELNS_15FloatRoundStyleE2ESK_EENS1_15EpilogueDefaultEEEEEvvEEEEvNT_6ParamsE)
        .other          _ZN7cutlass13device_kernelINS_4gemm6kernel13GemmUniversalIN4cute5tupleIJiiiiEEENS1_10collective13CollectiveMmaINS1_37MainloopSm90TmaGmmaWarpSpecializedFP8ILi56ENS5_IJNS4_1CILi4EEENSA_ILi2EEENSA_ILi1EEEEEENS1_32KernelTmaWarpSpecializedPingpongEEENS5_IJNSA_ILi64EEESH_NSA_ILi32EEEEEENS_12float_e4m3_tENS5_IJlSD_lEEESK_SL_NS4_8TiledMMAINS4_8MMA_AtomIJNS4_4SM904GMMA30MMA_64x64x32_F32E4M3E4M3_SS_TNILNSP_7ScaleInE1ELSR_1EEEEEENS4_6LayoutINS5_IJSD_SD_SD_EEENS5_IJNSA_ILi0EEESW_SW_EEEEENS5_IJNS4_10UnderscoreESZ_SZ_EEEEENS4_23SM90_TMA_LOAD_MULTICASTENS4_14ComposedLayoutINS4_7SwizzleILi1ELi4ELi3EEENS4_18smem_ptr_flag_bitsILi8EEENSU_INS5_IJNSA_ILi8EEESI_EEENS5_IJSI_SD_EEEEEEEvNS4_8identityES12_S1C_vS1D_EENS_8epilogue10collective6detail29Sm90TmaWarpSpecializedAdapterINS1G_15DefaultEpilogueISK_SL_SL_NS1F_6thread17LinearCombinationISK_Li1EffLNS1K_9ScaleType4KindE0ELNS_15FloatRoundStyleE2ESK_EENS1_15EpilogueDefaultEEEEEvvEEEEvNT_6ParamsE,@"STO_CUDA_ENTRY STV_DEFAULT"
_ZN7cutlass13device_kernelINS_4gemm6kernel13GemmUniversalIN4cute5tupleIJiiiiEEENS1_10collective13CollectiveMmaINS1_37MainloopSm90TmaGmmaWarpSpecializedFP8ILi56ENS5_IJNS4_1CILi4EEENSA_ILi2EEENSA_ILi1EEEEEENS1_32KernelTmaWarpSpecializedPingpongEEENS5_IJNSA_ILi64EEESH_NSA_ILi32EEEEEENS_12float_e4m3_tENS5_IJlSD_lEEESK_SL_NS4_8TiledMMAINS4_8MMA_AtomIJNS4_4SM904GMMA30MMA_64x64x32_F32E4M3E4M3_SS_TNILNSP_7ScaleInE1ELSR_1EEEEEENS4_6LayoutINS5_IJSD_SD_SD_EEENS5_IJNSA_ILi0EEESW_SW_EEEEENS5_IJNS4_10UnderscoreESZ_SZ_EEEEENS4_23SM90_TMA_LOAD_MULTICASTENS4_14ComposedLayoutINS4_7SwizzleILi1ELi4ELi3EEENS4_18smem_ptr_flag_bitsILi8EEENSU_INS5_IJNSA_ILi8EEESI_EEENS5_IJSI_SD_EEEEEEEvNS4_8identityES12_S1C_vS1D_EENS_8epilogue10collective6detail29Sm90TmaWarpSpecializedAdapterINS1G_15DefaultEpilogueISK_SL_SL_NS1F_6thread17LinearCombinationISK_Li1EffLNS1K_9ScaleType4KindE0ELNS_15FloatRoundStyleE2ESK_EENS1_15EpilogueDefaultEEEEEvvEEEEvNT_6ParamsE:
[----:B------:R-:W-:Y:S01]  /*0000*/  LDC R1, c[0x0][0x28] ;  /* 0x00000a00ff017b82 */ /* 0x000fe20000000800 */
[----:B------:R-:W0:Y:S01]  /*0010*/  S2R R11, SR_TID.X ;  /* 0x00000000000b7919 */ /* 0x000e220000002100 */
[----:B------:R-:W-:Y:S01]  /*0020*/  ELECT P0, URZ, PT ;  /* 0x00000000003f782f */ /* 0x000fe20003800000 */
[----:B------:R-:W-:Y:S01]  /*0030*/  BSSY B0, `(.L_x_0) ;  /* 0x000000f000007945 */ /* 0x000fe20003800000 */
[--C-:B0-----:R-:W-:Y:S02]  /*0040*/  SHF.R.U32.HI R0, RZ, 0x5, R11.reuse ;  /* 0x00000005ff007819 */ /* 0x101fe4000001160b */
[----:B------:R-:W-:-:S03]  /*0050*/  SHF.R.U32.HI R3, RZ, 0x7, R11 ;  /* 0x00000007ff037819 */ /* 0x000fc6000001160b */
[----:B------:R-:W0:Y:S04]  /*0060*/  SHFL.IDX PT, R2, R0, RZ, 0x1f ;  /* 0x00001fff00027589 */ /* 0x000e2800000e0000 */
[----:B------:R1:W2:Y:S01]  /*0070*/  SHFL.IDX PT, R5, R3, RZ, 0x1f ;  /* 0x00001fff03057589 */ /* 0x0002a200000e0000 */
[----:B0-----:R-:W-:-:S13]  /*0080*/  ISETP.NE.OR P0, PT, R2, RZ, !P0 ;  /* 0x000000ff0200720c */ /* 0x001fda0004705670 */
[----:B-12---:R-:W-:Y:S05]  /*0090*/  @P0 BRA `(.L_x_1) ;  /* 0x0000000000200947 */ /* 0x006fea0003800000 */
[----:B------:R-:W-:Y:S02]  /*00a0*/  ULDC.64 UR4, c[0x0][0x198] ;  /* 0x0000660000047ab9 */ /* 0x000fe40000000a00 */
[----:B------:R-:W-:Y:S02]  /*00b0*/  UIADD3 UR6, UP0, UR4, 0xf0, URZ ;  /* 0x000000f004067890 */ /* 0x000fe4000ff1e03f */
[----:B------:R-:W-:Y:S02]  /*00c0*/  UIADD3 UR4, UP1, UR4, 0x1f0, URZ ;  /* 0x000001f004047890 */ /* 0x000fe4000ff3e03f */
[----:B------:R-:W-:Y:S02]  /*00d0*/  UIADD3.X UR7, URZ, UR5, URZ, UP0, !UPT ;  /* 0x000000053f077290 */ /* 0x000fe400087fe43f */
[----:B------:R-:W-:-:S07]  /*00e0*/  UIADD3.X UR5, URZ, UR5, URZ, UP1, !UPT ;  /* 0x000000053f057290 */ /* 0x000fce0008ffe43f */
[----:B------:R0:W-:Y:S02]  /*00f0*/  UTMACCTL.PF [UR6] ;  /* 0x00000000060079b9 */ /* 0x0001e40008040000 */
[----:B------:R0:W-:Y:S02]  /*0100*/  UTMACCTL.PF [UR4] ;  /* 0x00000000040079b9 */ /* 0x0001e40008040000 */
[----:B0-----:R-:W-:Y:S01]  /*0110*/  NOP ;  /* 0x0000000000007918 */ /* 0x001fe20000000000 */
.L_x_1:
[----:B------:R-:W-:Y:S05]  /*0120*/  BSYNC B0 ;  /* 0x0000000000007941 */ /* 0x000fea0003800000 */
.L_x_0:
[----:B------:R-:W0:Y:S02]  /*0130*/  SHFL.IDX PT, R6, R0, RZ, 0x1f ;  /* 0x00001fff00067589 */ /* 0x000e2400000e0000 */
[----:B0-----:R-:W-:-:S13]  /*0140*/  ISETP.NE.AND P0, PT, R6, RZ, PT ;  /* 0x000000ff0600720c */ /* 0x001fda0003f05270 */
[----:B------:R-:W-:Y:S05]  /*0150*/  @P0 BRA `(.L_x_2) ;  /* 0x0000000800040947 */ /* 0x000fea0003800000 */
[----:B------:R-:W-:Y:S01]  /*0160*/  ELECT P0, URZ, PT ;  /* 0x00000000003f782f */ /* 0x000fe20003800000 */
[----:B------:R-:W-:-:S12]  /*0170*/  BSSY B0, `(.L_x_2) ;  /* 0x000007f000007945 */ /* 0x000fd80003800000 */
[----:B------:R-:W-:Y:S05]  /*0180*/  @!P0 BRA `(.L_x_3) ;  /* 0x0000000400f48947 */ /* 0x000fea0003800000 */
[----:B------:R-:W0:Y:S01]  /*0190*/  S2UR UR8, SR_CgaCtaId ;  /* 0x00000000000879c3 */ /* 0x000e220000008800 */
[----:B------:R-:W-:Y:S01]  /*01a0*/  UMOV UR4, 0x400 ;  /* 0x0000040000047882 */ /* 0x000fe20000000000 */
[----:B------:R-:W-:Y:S01]  /*01b0*/  UMOV UR5, 0x1 ;  /* 0x0000000100057882 */ /* 0x000fe20000000000 */
[----:B------:R-:W-:Y:S02]  /*01c0*/  UMOV UR6, 0x5 ;  /* 0x0000000500067882 */ /* 0x000fe40000000000 */
[----:B------:R-:W-:-:S04]  /*01d0*/  UIADD3 UR6, -UR6, 0x100000, URZ ;  /* 0x0010000006067890 */ /* 0x000fc8000fffe13f */
[----:B------:R-:W-:Y:S02]  /*01e0*/  USHF.L.U32 UR7, UR6, 0xb, URZ ;  /* 0x0000000b06077899 */ /* 0x000fe4000800063f */
[----:B------:R-:W-:Y:S02]  /*01f0*/  USHF.L.U32 UR6, UR6, 0x1, URZ ;  /* 0x0000000106067899 */ /* 0x000fe4000800063f */
[----:B0-----:R-:W-:Y:S02]  /*0200*/  ULEA UR8, UR8, UR4, 0x18 ;  /* 0x0000000408087291 */ /* 0x001fe4000f8ec03f */
[----:B------:R-:W-:-:S04]  /*0210*/  UIADD3 UR4, -UR5, 0x100000, URZ ;  /* 0x0010000005047890 */ /* 0x000fc8000fffe13f */
[----:B------:R-:W-:Y:S02]  /*0220*/  USHF.L.U32 UR5, UR4, 0xb, URZ ;  /* 0x0000000b04057899 */ /* 0x000fe4000800063f */
[----:B------:R-:W-:Y:S01]  /*0230*/  USHF.L.U32 UR4, UR4, 0x1, URZ ;  /* 0x0000000104047899 */ /* 0x000fe2000800063f */
[----:B------:R-:W0:Y:S11]  /*0240*/  FENCE.VIEW.ASYNC.S ;  /* 0x00000000000073c6 */ /* 0x000e360000000000 */
[----:B0-----:R0:W1:Y:S01]  /*0250*/  SYNCS.EXCH.64 URZ, [UR8], UR4 ;  /* 0x00000004083f75b2 */ /* 0x0010620008000100 */
[----:B------:R0:W2:Y:S01]  /*0260*/  SYNCS.EXCH.64 URZ, [UR8+0x1c0], UR6 ;  /* 0x0001c006083f75b2 */ /* 0x0000a20008000100 */
[----:B------:R0:W3:Y:S01]  /*0270*/  SYNCS.EXCH.64 URZ, [UR8+0x8], UR4 ;  /* 0x00000804083f75b2 */ /* 0x0000e20008000100 */
[----:B------:R0:W4:Y:S01]  /*0280*/  SYNCS.EXCH.64 URZ, [UR8+0x1c8], UR6 ;  /* 0x0001c806083f75b2 */ /* 0x0001220008000100 */
[----:B------:R0:W0:Y:S01]  /*0290*/  SYNCS.EXCH.64 URZ, [UR8+0x10], UR4 ;  /* 0x00001004083f75b2 */ /* 0x0000220008000100 */
        /* <DEDUP_REMOVED lines=107> */
[----:B-1234-:R-:W-:Y:S01]  /*0950*/  NOP ;  /* 0x0000000000007918 */ /* 0x01efe20000000000 */
.L_x_3:
[----:B0-----:R-:W-:Y:S05]  /*0960*/  BSYNC B0 ;  /* 0x0000000000007941 */ /* 0x001fea0003800000 */
.L_x_2:
[----:B------:R-:W-:Y:S01]  /*0970*/  SHF.R.S32.HI R4, RZ, 0x1f, R11 ;  /* 0x0000001fff047819 */ /* 0x000fe2000001140b */
[----:B------:R-:W0:Y:S01]  /*0980*/  SHFL.IDX PT, R7, R0, RZ, 0x1f ;  /* 0x00001fff00077589 */ /* 0x000e2200000e0000 */
[----:B------:R-:W1:Y:S01]  /*0990*/  S2UR UR12, SR_CTAID.X ;  /* 0x00000000000c79c3 */ /* 0x000e620000002500 */
[----:B------:R-:W-:Y:S02]  /*09a0*/  ELECT P0, URZ, PT ;  /* 0x00000000003f782f */ /* 0x000fe40003800000 */
[----:B------:R-:W-:Y:S01]  /*09b0*/  LEA.HI R4, R4, R11, RZ, 0x7 ;  /* 0x0000000b04047211 */ /* 0x000fe200078f38ff */
[----:B------:R-:W2:Y:S01]  /*09c0*/  SHFL.IDX PT, R8, R0, RZ, 0x1f ;  /* 0x00001fff00087589 */ /* 0x000ea200000e0000 */
[----:B------:R-:W-:Y:S01]  /*09d0*/  SHF.R.S32.HI R9, RZ, 0x1f, R6 ;  /* 0x0000001fff097819 */ /* 0x000fe20000011406 */
[----:B------:R-:W-:Y:S01]  /*09e0*/  ULDC UR4, c[0x0][0x150] ;  /* 0x0000540000047ab9 */ /* 0x000fe20000000800 */
[----:B------:R-:W-:Y:S01]  /*09f0*/  LOP3.LUT R4, R4, 0xffffff80, RZ, 0xc0, !PT ;  /* 0xffffff8004047812 */ /* 0x000fe200078ec0ff */
[----:B------:R-:W3:Y:S01]  /*0a00*/  S2R R16, SR_CTAID.Y ;  /* 0x0000000000107919 */ /* 0x000ee20000002600 */
[----:B------:R-:W-:Y:S01]  /*0a10*/  LEA.HI R9, R9, R6, RZ, 0x2 ;  /* 0x0000000609097211 */ /* 0x000fe200078f10ff */
[----:B------:R-:W4:Y:S01]  /*0a20*/  LDC R12, c[0x0][0x144] ;  /* 0x00005100ff0c7b82 */ /* 0x000f220000000800 */
[----:B------:R-:W-:Y:S01]  /*0a30*/  ELECT P1, URZ, PT ;  /* 0x00000000003f782f */ /* 0x000fe20003820000 */
[----:B------:R-:W-:Y:S01]  /*0a40*/  IMAD.IADD R10, R11, 0x1, -R4 ;  /* 0x000000010b0a7824 */ /* 0x000fe200078e0a04 */
[----:B------:R5:W4:Y:S01]  /*0a50*/  SHFL.IDX PT, R14, R3, RZ, 0x1f ;  /* 0x00001fff030e7589 */ /* 0x000b2200000e0000 */
[----:B------:R-:W-:Y:S01]  /*0a60*/  LOP3.LUT R9, R9, 0x3ffffffc, RZ, 0xc0, !PT ;  /* 0x3ffffffc09097812 */ /* 0x000fe200078ec0ff */
[----:B------:R-:W-:Y:S01]  /*0a70*/  ULDC UR5, c[0x0][0x154] ;  /* 0x0000550000057ab9 */ /* 0x000fe20000000800 */
[----:B------:R-:W-:Y:S01]  /*0a80*/  UMOV UR11, 0x80 ;  /* 0x00000080000b7882 */ /* 0x000fe20000000000 */
[----:B------:R-:W-:Y:S01]  /*0a90*/  SHF.R.S32.HI R19, RZ, 0x1f, R10 ;  /* 0x0000001fff137819 */ /* 0x000fe2000001140a */
[----:B------:R-:W3:Y:S01]  /*0aa0*/  LDC R13, c[0x0][0x140] ;  /* 0x00005000ff0d7b82 */ /* 0x000ee20000000800 */
[----:B------:R-:W-:Y:S01]  /*0ab0*/  IMAD.IADD R9, R6, 0x1, -R9 ;  /* 0x0000000106097824 */ /* 0x000fe200078e0a09 */
[----:B------:R-:W-:Y:S01]  /*0ac0*/  NOP ;  /* 0x0000000000007918 */ /* 0x000fe20000000000 */
[----:B------:R-:W-:Y:S01]  /*0ad0*/  LEA.HI R4, R19, R10, RZ, 0x3 ;  /* 0x0000000a13047211 */ /* 0x000fe200078f18ff */
[----:B------:R-:W-:Y:S01]  /*0ae0*/  NOP ;  /* 0x0000000000007918 */ /* 0x000fe20000000000 */
[----:B-----5:R-:W-:Y:S01]  /*0af0*/  SHF.R.S32.HI R3, RZ, 0x1f, R2 ;  /* 0x0000001fff037819 */ /* 0x020fe20000011402 */
[----:B------:R-:W-:Y:S01]  /*0b00*/  VIADD R40, R5, 0xffffffff ;  /* 0xffffffff05287836 */ /* 0x000fe20000000000 */
[----:B0-----:R-:W-:Y:S01]  /*0b10*/  ISETP.NE.OR P0, PT, R7, RZ, !P0 ;  /* 0x000000ff0700720c */ /* 0x001fe20004705670 */
[----:B------:R-:W0:Y:S01]  /*0b20*/  LDC R25, c[0x0][0x148] ;  /* 0x00005200ff197b82 */ /* 0x000e220000000800 */
[----:B------:R-:W-:-:S02]  /*0b30*/  SHF.R.S32.HI R7, RZ, 0x3, R4 ;  /* 0x00000003ff077819 */ /* 0x000fc40000011404 */
[----:B-1----:R-:W-:Y:S02]  /*0b40*/  I2FP.F32.U32 R0, UR12 ;  /* 0x0000000c00007c45 */ /* 0x002fe40008201000 */
[----:B------:R-:W-:Y:S02]  /*0b50*/  SHF.R.S32.HI R4, RZ, 0x1f, R4 ;  /* 0x0000001fff047819 */ /* 0x000fe40000011404 */
[----:B------:R-:W-:Y:S01]  /*0b60*/  LEA.HI R3, R3, R2, RZ, 0x2 ;  /* 0x0000000203037211 */ /* 0x000fe200078f10ff */
[----:B------:R-:W-:Y:S01]  /*0b70*/  FMUL R0, R0, UR4 ;  /* 0x0000000400007c20 */ /* 0x000fe20008400000 */
[----:B------:R-:W-:Y:S01]  /*0b80*/  LEA.HI R4, R4, R7, RZ, 0x2 ;  /* 0x0000000704047211 */ /* 0x000fe200078f10ff */
[----:B------:R-:W-:Y:S01]  /*0b90*/  UMOV UR4, 0x20 ;  /* 0x0000002000047882 */ /* 0x000fe20000000000 */
[----:B--2---:R-:W-:Y:S01]  /*0ba0*/  ISETP.NE.OR P1, PT, R8, RZ, !P1 ;  /* 0x000000ff0800720c */ /* 0x004fe20004f25670 */
[----:B------:R-:W-:Y:S01]  /*0bb0*/  VOTEU.ALL UP2, P0 ;  /* 0x00000000003f7886 */ /* 0x000fe20000040000 */
[----:B------:R-:W-:Y:S01]  /*0bc0*/  LOP3.LUT R4, R4, 0xfffffffc, RZ, 0xc0, !PT ;  /* 0xfffffffc04047812 */ /* 0x000fe200078ec0ff */
[----:B------:R-:W1:Y:S01]  /*0bd0*/  F2I.U32.TRUNC.NTZ R0, R0 ;  /* 0x0000000000007305 */ /* 0x000e62000020f000 */
[----:B------:R-:W-:Y:S01]  /*0be0*/  LOP3.LUT R3, R3, 0xfffffffc, RZ, 0xc0, !PT ;  /* 0xfffffffc03037812 */ /* 0x000fe200078ec0ff */
[----:B------:R-:W-:Y:S01]  /*0bf0*/  VOTEU.ALL UP0, P0 ;  /* 0x00000000003f7886 */ /* 0x000fe20000000000 */
[----:B------:R-:W2:Y:S01]  /*0c00*/  @!UP2 S2UR UR7, SR_CgaCtaId ;  /* 0x000000000007a9c3 */ /* 0x000ea20000008800 */
[----:B------:R-:W-:Y:S01]  /*0c10*/  IMAD.IADD R4, R7, 0x1, -R4 ;  /* 0x0000000107047824 */ /* 0x000fe200078e0a04 */
[----:B------:R-:W-:Y:S01]  /*0c20*/  @!UP2 UMOV UR6, 0x400 ;  /* 0x000004000006a882 */ /* 0x000fe20000000000 */
[----:B------:R-:W-:Y:S01]  /*0c30*/  IMAD.IADD R18, R2, 0x1, -R3 ;  /* 0x0000000102127824 */ /* 0x000fe200078e0a03 */
[----:B---3--:R-:W-:Y:S01]  /*0c40*/  ISETP.EQ.U32.AND P2, PT, R13, 0x1, PT ;  /* 0x000000010d00780c */ /* 0x008fe20003f42070 */
[----:B------:R-:W-:Y:S01]  /*0c50*/  IMAD R4, R9, 0x4, R4 ;  /* 0x0000000409047824 */ /* 0x000fe200078e0204 */
[----:B------:R-:W-:Y:S01]  /*0c60*/  VOTEU.ALL UP1, P0 ;  /* 0x00000000003f7886 */ /* 0x000fe20000020000 */
[----:B------:R-:W-:Y:S01]  /*0c70*/  VOTEU.ALL UP3, P1 ;  /* 0x00000000003f7886 */ /* 0x000fe20000860000 */
[----:B------:R-:W-:Y:S01]  /*0c80*/  VOTEU.ALL UP4, P1 ;  /* 0x00000000003f7886 */ /* 0x000fe20000880000 */
[----:B------:R-:W-:Y:S01]  /*0c90*/  VOTEU.ALL UP5, P1 ;  /* 0x00000000003f7886 */ /* 0x000fe200008a0000 */
[----:B------:R-:W-:Y:S01]  /*0ca0*/  SHF.R.S32.HI R3, RZ, 0x1f, R4 ;  /* 0x0000001fff037819 */ /* 0x000fe20000011404 */
[----:B------:R-:W-:Y:S01]  /*0cb0*/  IMAD.MOV.U32 R13, RZ, RZ, 0x1 ;  /* 0x00000001ff0d7424 */ /* 0x000fe200078e00ff */
[----:B------:R-:W3:Y:S01]  /*0cc0*/  @!UP3 S2UR UR10, SR_CgaCtaId ;  /* 0x00000000000ab9c3 */ /* 0x000ee20000008800 */
[----:B-1----:R-:W-:Y:S01]  /*0cd0*/  IMAD.MOV R7, RZ, RZ, -R0 ;  /* 0x000000ffff077224 */ /* 0x002fe200078e0a00 */
[----:B------:R-:W-:Y:S01]  /*0ce0*/  LEA.HI R3, R3, R4, RZ, 0x2 ;  /* 0x0000000403037211 */ /* 0x000fe200078f10ff */
[----:B------:R-:W-:Y:S01]  /*0cf0*/  @!UP3 UMOV UR9, 0x400 ;  /* 0x000004000009b882 */ /* 0x000fe20000000000 */
[----:B------:R-:W-:Y:S01]  /*0d00*/  I2FP.F32.U32 R0, R16 ;  /* 0x0000001000007245 */ /* 0x000fe20000201000 */
[----:B----4-:R-:W-:Y:S01]  /*0d10*/  IMAD R24, R12, R7, UR12 ;  /* 0x0000000c0c187e24 */ /* 0x010fe2000f8e0207 */
[----:B------:R-:W-:Y:S01]  /*0d20*/  LOP3.LUT R7, R3, 0xfffffffc, RZ, 0xc0, !PT ;  /* 0xfffffffc03077812 */ /* 0x000fe200078ec0ff */
[----:B------:R-:W-:Y:S01]  /*0d30*/  IMAD.SHL.U32 R3, R4, 0x4, RZ ;  /* 0x0000000404037824 */ /* 0x000fe200078e00ff */
[----:B------:R-:W-:Y:S01]  /*0d40*/  LOP3.LUT P0, RZ, R10, 0x7, RZ, 0xc0, !PT ;  /* 0x000000070aff7812 */ /* 0x000fe2000780c0ff */
[----:B------:R-:W-:Y:S01]  /*0d50*/  FMUL R0, R0, UR5 ;  /* 0x0000000500007c20 */ /* 0x000fe20008400000 */
[----:B------:R-:W-:-:S04]  /*0d60*/  @!UP2 UIADD3 UR4, -UR4, 0x100000, URZ ;  /* 0x001000000404a890 */ /* 0x000fc8000fffe13f */
[----:B------:R-:W-:Y:S02]  /*0d70*/  @!UP2 USHF.L.U32 UR5, UR4, 0xb, URZ ;  /* 0x0000000b0405a899 */ /* 0x000fe4000800063f */
[----:B------:R-:W-:Y:S01]  /*0d80*/  @!UP2 USHF.L.U32 UR4, UR4, 0x1, URZ ;  /* 0x000000010404a899 */ /* 0x000fe2000800063f */
[C---:B------:R-:W-:Y:S01]  /*0d90*/  IMAD.IADD R7, R4.reuse, 0x1, -R7 ;  /* 0x0000000104077824 */ /* 0x040fe200078e0a07 */
[----:B------:R-:W-:Y:S01]  /*0da0*/  LOP3.LUT R12, R4, 0xc, R3, 0x78, !PT ;  /* 0x0000000c040c7812 */ /* 0x000fe200078e7803 */
[----:B--2---:R-:W-:Y:S01]  /*0db0*/  @!UP2 ULEA UR8, UR7, UR6, 0x18 ;  /* 0x000000060708a291 */ /* 0x004fe2000f8ec03f */
[----:B------:R-:W-:Y:S01]  /*0dc0*/  ISETP.GE.U32.AND P6, PT, R40, 0x2, PT ;  /* 0x000000022800780c */ /* 0x000fe20003fc6070 */
[----:B------:R-:W1:Y:S01]  /*0dd0*/  F2I.U32.TRUNC.NTZ R0, R0 ;  /* 0x0000000000007305 */ /* 0x000e62000020f000 */
[----:B------:R-:W-:Y:S01]  /*0de0*/  ISETP.NE.AND P4, PT, R7, R24, PT ;  /* 0x000000180700720c */ /* 0x000fe20003f85270 */
[----:B------:R-:W-:-:S04]  /*0df0*/  @!UP3 UIADD3 UR6, -UR11, 0x100000, URZ ;  /* 0x001000000b06b890 */ /* 0x000fc8000fffe13f */
[----:B------:R-:W-:Y:S02]  /*0e00*/  @!UP3 USHF.L.U32 UR7, UR6, 0xb, URZ ;  /* 0x0000000b0607b899 */ /* 0x000fe4000800063f */
[----:B------:R-:W-:Y:S01]  /*0e10*/  @!UP3 USHF.L.U32 UR6, UR6, 0x1, URZ ;  /* 0x000000010606b899 */ /* 0x000fe2000800063f */
[----:B------:R-:W-:Y:S01]  /*0e20*/  ISETP.LT.U32.AND P0, PT, R12, 0x8, !P0 ;  /* 0x000000080c00780c */ /* 0x000fe20004701070 */
[----:B------:R-:W-:Y:S01]  /*0e30*/  VOTEU.ALL UP2, P1 ;  /* 0x00000000003f7886 */ /* 0x000fe20000840000 */
[----:B------:R-:W-:Y:S02]  /*0e40*/  R2UR UR15, R14 ;  /* 0x000000000e0f72ca */ /* 0x000fe400000e0000 */
[----:B------:R-:W-:Y:S01]  /*0e50*/  ISETP.NE.AND P3, PT, R5, RZ, PT ;  /* 0x000000ff0500720c */ /* 0x000fe20003f65270 */
[----:B---3--:R-:W-:Y:S01]  /*0e60*/  @!UP3 ULEA UR9, UR10, UR9, 0x18 ;  /* 0x000000090a09b291 */ /* 0x008fe2000f8ec03f */
[----:B------:R-:W2:Y:S02]  /*0e70*/  FENCE.VIEW.ASYNC.S ;  /* 0x00000000000073c6 */ /* 0x000ea40000000000 */
[----:B--2---:R2:W3:Y:S01]  /*0e80*/  @!UP0 SYNCS.EXCH.64 URZ, [UR8+0x3b0], UR4 ;  /* 0x0003b004083f85b2 */ /* 0x0044e20008000100 */
[----:B------:R-:W-:Y:S01]  /*0e90*/  VOTEU.ALL UP3, P1 ;  /* 0x00000000003f7886 */ /* 0x000fe20000860000 */
[----:B------:R-:W-:-:S02]  /*0ea0*/  ISETP.NE.AND P1, PT, R18, 0x3, PT ;  /* 0x000000031200780c */ /* 0x000fc40003f25270 */
[----:B------:R-:W-:Y:S01]  /*0eb0*/  @P4 SHF.R.S32.HI R3, RZ, 0x1f, R12 ;  /* 0x0000001fff034819 */ /* 0x000fe2000001140c */
[----:B-1----:R-:W-:Y:S01]  /*0ec0*/  IMAD.MOV R26, RZ, RZ, -R0 ;  /* 0x000000ffff1a7224 */ /* 0x002fe200078e0a00 */
[----:B------:R-:W-:Y:S02]  /*0ed0*/  ISETP.EQ.OR P1, PT, R18, RZ, !P1 ;  /* 0x000000ff1200720c */ /* 0x000fe40004f22670 */
[----:B------:R-:W-:Y:S01]  /*0ee0*/  @P4 LEA.HI R3, R3, R12, RZ, 0x2 ;  /* 0x0000000c03034211 */ /* 0x000fe200078f10ff */
[----:B0-----:R-:W-:Y:S01]  /*0ef0*/  IMAD R0, R25, R26, R16 ;  /* 0x0000001a19007224 */ /* 0x001fe200078e0210 */
[----:B------:R-:W-:Y:S02]  /*0f00*/  ISETP.EQ.AND P1, PT, R5, RZ, P1 ;  /* 0x000000ff0500720c */ /* 0x000fe40000f22270 */
[----:B------:R-:W-:Y:S02]  /*0f10*/  @P4 SHF.R.S32.HI R3, RZ, 0x2, R3 ;  /* 0x00000002ff034819 */ /* 0x000fe40000011403 */
[----:B------:R-:W-:Y:S01]  /*0f20*/  SEL R7, RZ, 0x1, !P1 ;  /* 0x00000001ff077807 */ /* 0x000fe20004800000 */
[----:B------:R2:W0:Y:S01]  /*0f30*/  @!UP1 SYNCS.EXCH.64 URZ, [UR8+0x3b8], UR4 ;  /* 0x0003b804083f95b2 */ /* 0x0004220008000100 */
[----:B------:R-:W-:Y:S01]  /*0f40*/  @P4 ISETP.NE.AND P5, PT, R3, R0, PT ;  /* 0x000000000300420c */ /* 0x000fe20003fa5270 */
[----:B------:R-:W-:Y:S01]  /*0f50*/  NOP ;  /* 0x0000000000007918 */ /* 0x000fe20000000000 */
[----:B------:R-:W-:-:S02]  /*0f60*/  SEL R0, RZ, 0x1, !P0 ;  /* 0x00000001ff007807 */ /* 0x000fc40004000000 */
[----:B------:R-:W-:Y:S02]  /*0f70*/  @P4 SEL R13, RZ, 0x1, P5 ;  /* 0x00000001ff0d4807 */ /* 0x000fe40002800000 */
[----:B------:R-:W-:Y:S02]  /*0f80*/  SEL R7, R7, 0x2, P6 ;  /* 0x0000000207077807 */ /* 0x000fe40003000000 */
[----:B------:R-:W-:Y:S01]  /*0f90*/  LOP3.LUT R13, R13, R0, RZ, 0xc0, !PT ;  /* 0x000000000d0d7212 */ /* 0x000fe200078ec0ff */
[----:B------:R2:W1:Y:S01]  /*0fa0*/  @!UP2 SYNCS.EXCH.64 URZ, [UR9+0x390], UR6 ;  /* 0x00039006093fa5b2 */ /* 0x0004620008000100 */
[----:B------:R2:W4:Y:S01]  /*0fb0*/  @!UP3 SYNCS.EXCH.64 URZ, [UR9+0x398], UR6 ;  /* 0x00039806093fb5b2 */ /* 0x0005220008000100 */
[----:B------:R2:W0:Y:S01]  /*0fc0*/  @!UP4 SYNCS.EXCH.64 URZ, [UR9+0x3a0], UR6 ;  /* 0x0003a006093fc5b2 */ /* 0x0004220008000100 */
[----:B------:R2:W0:Y:S01]  /*0fd0*/  @!UP5 SYNCS.EXCH.64 URZ, [UR9+0x3a8], UR6 ;  /* 0x0003a806093fd5b2 */ /* 0x0004220008000100 */
[----:B------:R-:W-:Y:S01]  /*0fe0*/  NOP ;  /* 0x0000000000007918 */ /* 0x000fe20000000000 */
[----:B--23--:R-:W-:Y:S05]  /*0ff0*/  @!P2 BRA `(.L_x_4) ;  /* 0x000000000008a947 */ /* 0x00cfea0003800000 */
[----:B01--4-:R-:W-:Y:S01]  /*1000*/  UCGABAR_ARV ;  /* 0x00000000000079c7 */ /* 0x013fe20008000000 */
[----:B------:R-:W-:Y:S05]  /*1010*/  BRA `(.L_x_5) ;  /* 0x0000000000047947 */ /* 0x000fea0003800000 */
.L_x_4:
[----:B01--4-:R-:W-:Y:S01]  /*1020*/  NOP ;  /* 0x0000000000007918 */ /* 0x013fe20000000000 */
.L_x_5:
[----:B------:R-:W-:Y:S01]  /*1030*/  ULDC.64 UR4, c[0x0][0x598] ;  /* 0x0001660000047ab9 */ /* 0x000fe20000000a00 */
[----:B------:R-:W-:Y:S01]  /*1040*/  ULDC.64 UR20, c[0x0][0x208] ;  /* 0x0000820000147ab9 */ /* 0x000fe20000000a00 */
[----:B------:R-:W-:-:S04]  /*1050*/  ISETP.NE.U32.AND P0, PT, RZ, UR4, PT ;  /* 0x00000004ff007c0c */ /* 0x000fc8000bf05070 */
[----:B------:R-:W-:-:S13]  /*1060*/  ISETP.NE.AND.EX P0, PT, RZ, UR5, PT, P0 ;  /* 0x00000005ff007c0c */ /* 0x000fda000bf05300 */
[----:B------:R-:W-:Y:S05]  /*1070*/  @!P0 BRA `(.L_x_6) ;  /* 0x00000000001c8947 */ /* 0x000fea0003800000 */
[----:B------:R-:W0:Y:S02]  /*1080*/  LDC.64 R2, c[0x0][0x598] ;  /* 0x00016600ff027b82 */ /* 0x000e240000000a00 */
[----:B0-----:R-:W2:Y:S02]  /*1090*/  LDG.E.64 R2, desc[UR20][R2.64] ;  /* 0x0000001402027981 */ /* 0x001ea4000c1e1b00 */
[----:B--2---:R-:W-:-:S04]  /*10a0*/  ISETP.NE.U32.AND P0, PT, R2, RZ, PT ;  /* 0x000000ff0200720c */ /* 0x004fc80003f05070 */
[----:B------:R-:W-:-:S13]  /*10b0*/  ISETP.NE.AND.EX P0, PT, R3, RZ, PT, P0 ;  /* 0x000000ff0300720c */ /* 0x000fda0003f05300 */
[----:B------:R-:W-:Y:S05]  /*10c0*/  @!P0 BRA `(.L_x_6) ;  /* 0x0000000000088947 */ /* 0x000fea0003800000 */
[----:B------:R0:W5:Y:S01]  /*10d0*/  LD.E R14, desc[UR20][R2.64] ;  /* 0x00000014020e7980 */ /* 0x000162000c101900 */
[----:B------:R-:W-:Y:S05]  /*10e0*/  BRA `(.L_x_7) ;  /* 0x0000000000207947 */ /* 0x000fea0003800000 */
.L_x_6:
[----:B------:R-:W-:Y:S02]  /*10f0*/  ULDC.64 UR4, c[0x0][0x588] ;  /* 0x0001620000047ab9 */ /* 0x000fe40000000a00 */
[----:B------:R-:W-:-:S04]  /*1100*/  ISETP.NE.U32.AND P0, PT, RZ, UR4, PT ;  /* 0x00000004ff007c0c */ /* 0x000fc8000bf05070 */
[----:B------:R-:W-:-:S13]  /*1110*/  ISETP.NE.AND.EX P0, PT, RZ, UR5, PT, P0 ;  /* 0x00000005ff007c0c */ /* 0x000fda000bf05300 */
[----:B------:R-:W-:Y:S05]  /*1120*/  @!P0 BRA `(.L_x_8) ;  /* 0x00000000000c8947 */ /* 0x000fea0003800000 */
[----:B------:R-:W0:Y:S02]  /*1130*/  LDC.64 R14, c[0x0][0x588] ;  /* 0x00016200ff0e7b82 */ /* 0x000e240000000a00 */
[----:B0-----:R1:W5:Y:S01]  /*1140*/  LDG.E R14, desc[UR20][R14.64] ;  /* 0x000000140e0e7981 */ /* 0x001362000c1e1900 */
[----:B------:R-:W-:Y:S05]  /*1150*/  BRA `(.L_x_7) ;  /* 0x0000000000047947 */ /* 0x000fea0003800000 */
.L_x_8:
[----:B------:R-:W2:Y:S02]  /*1160*/  LDC R14, c[0x0][0x580] ;  /* 0x00016000ff0e7b82 */ /* 0x000ea40000000800 */
.L_x_7:
[----:B------:R-:W-:Y:S02]  /*1170*/  ULDC.64 UR4, c[0x0][0x5a0] ;  /* 0x0001680000047ab9 */ /* 0x000fe40000000a00 */
[----:B------:R-:W-:-:S04]  /*1180*/  ISETP.NE.U32.AND P0, PT, RZ, UR4, PT ;  /* 0x00000004ff007c0c */ /* 0x000fc8000bf05070 */
[----:B------:R-:W-:-:S13]  /*1190*/  ISETP.NE.AND.EX P0, PT, RZ, UR5, PT, P0 ;  /* 0x00000005ff007c0c */ /* 0x000fda000bf05300 */
[----:B------:R-:W-:Y:S05]  /*11a0*/  @!P0 BRA `(.L_x_9) ;  /* 0x00000000001c8947 */ /* 0x000fea0003800000 */
[----:B0-----:R-:W0:Y:S02]  /*11b0*/  LDC.64 R2, c[0x0][0x5a0] ;  /* 0x00016800ff027b82 */ /* 0x001e240000000a00 */
[----:B0-----:R-:W3:Y:S02]  /*11c0*/  LDG.E.64 R2, desc[UR20][R2.64] ;  /* 0x0000001402027981 */ /* 0x001ee4000c1e1b00 */
[----:B---3--:R-:W-:-:S04]  /*11d0*/  ISETP.NE.U32.AND P0, PT, R2, RZ, PT ;  /* 0x000000ff0200720c */ /* 0x008fc80003f05070 */
[----:B------:R-:W-:-:S13]  /*11e0*/  ISETP.NE.AND.EX P0, PT, R3, RZ, PT, P0 ;  /* 0x000000ff0300720c */ /* 0x000fda0003f05300 */
[----:B------:R-:W-:Y:S05]  /*11f0*/  @!P0 BRA `(.L_x_9) ;  /* 0x0000000000088947 */ /* 0x000fea0003800000 */
[----:B-1----:R0:W5:Y:S01]  /*1200*/  LD.E R15, desc[UR20][R2.64] ;  /* 0x00000014020f7980 */ /* 0x002162000c101900 */
[----:B------:R-:W-:Y:S05]  /*1210*/  BRA `(.L_x_10) ;  /* 0x0000000000207947 */ /* 0x000fea0003800000 */
.L_x_9:
[----:B------:R-:W-:Y:S02]  /*1220*/  ULDC.64 UR4, c[0x0][0x590] ;  /* 0x0001640000047ab9 */ /* 0x000fe40000000a00 */
[----:B------:R-:W-:-:S04]  /*1230*/  ISETP.NE.U32.AND P0, PT, RZ, UR4, PT ;  /* 0x00000004ff007c0c */ /* 0x000fc8000bf05070 */
[----:B------:R-:W-:-:S13]  /*1240*/  ISETP.NE.AND.EX P0, PT, RZ, UR5, PT, P0 ;  /* 0x00000005ff007c0c */ /* 0x000fda000bf05300 */
[----:B------:R-:W-:Y:S05]  /*1250*/  @!P0 BRA `(.L_x_11) ;  /* 0x00000000000c8947 */ /* 0x000fea0003800000 */
[----:B0-----:R-:W1:Y:S02]  /*1260*/  LDC.64 R2, c[0x0][0x590] ;  /* 0x00016400ff027b82 */ /* 0x001e640000000a00 */
[----:B-1----:R1:W5:Y:S01]  /*1270*/  LDG.E R15, desc[UR20][R2.64] ;  /* 0x00000014020f7981 */ /* 0x002362000c1e1900 */
[----:B------:R-:W-:Y:S05]  /*1280*/  BRA `(.L_x_10) ;  /* 0x0000000000047947 */ /* 0x000fea0003800000 */
.L_x_11:
[----:B-1----:R-:W3:Y:S02]  /*1290*/  LDC R15, c[0x0][0x584] ;  /* 0x00016100ff0f7b82 */ /* 0x002ee40000000800 */
.L_x_10:
[----:B------:R-:W4:Y:S01]  /*12a0*/  LDC R0, c[0x0][0x65c] ;  /* 0x00019700ff007b82 */ /* 0x000f220000000800 */
[----:B------:R-:W-:Y:S01]  /*12b0*/  ULDC UR8, c[0x0][0x28c] ;  /* 0x0000a30000087ab9 */ /* 0x000fe20000000800 */
[----:B------:R-:W-:Y:S01]  /*12c0*/  ISETP.NE.AND P0, PT, R5, 0x2, PT ;  /* 0x000000020500780c */ /* 0x000fe20003f05270 */
[----:B------:R-:W-:Y:S01]  /*12d0*/  UIADD3 UR8, UR8, 0x1f, URZ ;  /* 0x0000001f08087890 */ /* 0x000fe2000fffe03f */
[----:B------:R-:W-:Y:S01]  /*12e0*/  IMAD.U32 R4, RZ, RZ, UR12 ;  /* 0x0000000cff047e24 */ /* 0x000fe2000f8e00ff */
[----:B------:R-:W-:Y:S01]  /*12f0*/  UMOV UR5, URZ ;  /* 0x0000003f00057c82 */ /* 0x000fe20008000000 */
[----:B------:R-:W-:Y:S01]  /*1300*/  UMOV UR4, URZ ;  /* 0x0000003f00047c82 */ /* 0x000fe20008000000 */
[----:B------:R-:W-:-:S04]  /*1310*/  USHF.R.S32.HI UR9, URZ, 0x1f, UR8 ;  /* 0x0000001f3f097899 */ /* 0x000fc80008011408 */
[----:B------:R-:W-:-:S04]  /*1320*/  ULEA.HI UR9, UR9, UR8, URZ, 0x5 ;  /* 0x0000000809097291 */ /* 0x000fc8000f8f283f */
[----:B------:R-:W-:Y:S01]  /*1330*/  USHF.R.S32.HI UR13, URZ, 0x5, UR9 ;  /* 0x000000053f0d7899 */ /* 0x000fe20008011409 */
[----:B----4-:R-:W-:-:S13]  /*1340*/  ISETP.NE.AND P4, PT, R0, 0x1, PT ;  /* 0x000000010000780c */ /* 0x010fda0003f85270 */
[----:B01----:R-:W0:Y:S01]  /*1350*/  @P4 LDC R3, c[0x0][0x10] ;  /* 0x00000400ff034b82 */ /* 0x003e220000000800 */
[----:B------:R-:W-:Y:S02]  /*1360*/  @P4 IMAD.MOV.U32 R17, RZ, RZ, RZ ;  /* 0x000000ffff114224 */ /* 0x000fe400078e00ff */
[----:B------:R-:W-:-:S05]  /*1370*/  @P4 IMAD.MOV.U32 R5, RZ, RZ, RZ ;  /* 0x000000ffff054224 */ /* 0x000fca00078e00ff */
[----:B------:R-:W1:Y:S01]  /*1380*/  @!P4 LDC R9, c[0x0][0xc] ;  /* 0x00000300ff09cb82 */ /* 0x000e620000000800 */
[----:B------:R-:W-:Y:S01]  /*1390*/  ULDC UR6, c[0x0][0xc] ;  /* 0x0000030000067ab9 */ /* 0x000fe20000000800 */
[----:B------:R-:W-:Y:S02]  /*13a0*/  ULDC UR7, c[0x0][0x10] ;  /* 0x0000040000077ab9 */ /* 0x000fe40000000800 */
[----:B------:R-:W-:-:S04]  /*13b0*/  UIMAD.WIDE.U32 UR6, UR6, UR7, URZ ;  /* 0x00000007060672a5 */ /* 0x000fc8000f8e003f */
[----:B------:R-:W4:Y:S01]  /*13c0*/  LDC R8, c[0x0][0x14] ;  /* 0x00000500ff087b82 */ /* 0x000f220000000800 */
[----:B0-----:R-:W-:-:S04]  /*13d0*/  @P4 IMAD.WIDE.U32 R2, R3, UR12, R16 ;  /* 0x0000000c03024c25 */ /* 0x001fc8000f8e0010 */
[----:B------:R-:W-:Y:S02]  /*13e0*/  @P4 IMAD.IADD R3, R3, 0x1, R5 ;  /* 0x0000000103034824 */ /* 0x000fe400078e0205 */
[----:B------:R-:W-:Y:S02]  /*13f0*/  IMAD.MOV.U32 R5, RZ, RZ, RZ ;  /* 0x000000ffff057224 */ /* 0x000fe400078e00ff */
[----:B-1----:R-:W-:-:S04]  /*1400*/  @!P4 IMAD.WIDE.U32 R4, R16, R9, R4 ;  /* 0x000000091004c225 */ /* 0x002fc800078e0004 */
[----:B------:R-:W-:Y:S02]  /*1410*/  @!P4 IMAD.MOV.U32 R2, RZ, RZ, R4 ;  /* 0x000000ffff02c224 */ /* 0x000fe400078e0004 */
[C---:B----4-:R-:W-:Y:S02]  /*1420*/  IMAD R21, R8.reuse, UR7, RZ ;  /* 0x0000000708157c24 */ /* 0x050fe4000f8e02ff */
[----:B------:R-:W-:Y:S01]  /*1430*/  IMAD.WIDE.U32 R8, R8, UR6, RZ ;  /* 0x0000000608087c25 */ /* 0x000fe2000f8e00ff */
[----:B------:R-:W-:-:S03]  /*1440*/  ULDC.64 UR6, c[0x0][0x650] ;  /* 0x0001940000067ab9 */ /* 0x000fc60000000a00 */
[----:B------:R-:W-:Y:S02]  /*1450*/  @!P4 IMAD.MOV.U32 R3, RZ, RZ, R5 ;  /* 0x000000ffff03c224 */ /* 0x000fe400078e0005 */
[----:B------:R-:W-:Y:S01]  /*1460*/  IMAD.IADD R0, R9, 0x1, R21 ;  /* 0x0000000109007824 */ /* 0x000fe200078e0215 */
[----:B------:R-:W-:Y:S06]  /*1470*/  @P0 BRA `(.L_x_12) ;  /* 0x0000000000200947 */ /* 0x000fec0003800000 */
[----:B------:R-:W-:Y:S01]  /*1480*/  USHF.R.U32.HI UR4, URZ, 0x3, UR13 ;  /* 0x000000033f047899 */ /* 0x000fe2000801160d */
[----:B------:R-:W-:Y:S01]  /*1490*/  IADD3 R2, P0, R2, R8, RZ ;  /* 0x0000000802027210 */ /* 0x000fe20007f1e0ff */
[----:B------:R-:W-:Y:S02]  /*14a0*/  UISETP.GE.U32.AND UP0, UPT, UR13, 0x38, UPT ;  /* 0x000000380d00788c */ /* 0x000fe4000bf06070 */
[----:B------:R-:W-:Y:S02]  /*14b0*/  UIMAD.WIDE.U32 UR4, UR4, 0x24924925, URZ ;  /* 0x24924925040478a5 */ /* 0x000fe4000f8e003f */
[----:B------:R-:W-:-:S05]  /*14c0*/  IMAD.X R3, R0, 0x1, R3, P0 ;  /* 0x0000000100037824 */ /* 0x000fca00000e0603 */
[----:B------:R-:W-:Y:S02]  /*14d0*/  UMOV UR4, URZ ;  /* 0x0000003f00047c82 */ /* 0x000fe40008000000 */
[----:B------:R-:W-:Y:S02]  /*14e0*/  @UP0 ULOP3.LUT UR4, UR5, 0x1, URZ, 0xc0, !UPT ;  /* 0x0000000105040892 */ /* 0x000fe4000f8ec03f */
[----:B------:R-:W-:-:S12]  /*14f0*/  UIMAD UR5, UR5, -0x38, UR13 ;  /* 0xffffffc8050578a4 */ /* 0x000fd8000f8e020d */
.L_x_12:
[----:B------:R-:W-:Y:S01]  /*1500*/  ISETP.GE.U32.AND P0, PT, R2, UR6, PT ;  /* 0x0000000602007c0c */ /* 0x000fe2000bf06070 */
[----:B------:R-:W-:Y:S01]  /*1510*/  IMAD.MOV.U32 R6, RZ, RZ, -0x1 ;  /* 0xffffffffff067424 */ /* 0x000fe200078e00ff */
[----:B------:R-:W-:Y:S01]  /*1520*/  PRMT R20, RZ, 0x7610, R20 ;  /* 0x00007610ff147816 */ /* 0x000fe20000000014 */
[----:B------:R-:W-:Y:S01]  /*1530*/  IMAD.MOV.U32 R4, RZ, RZ, -0x1 ;  /* 0xffffffffff047424 */ /* 0x000fe200078e00ff */
[----:B------:R-:W-:Y:S01]  /*1540*/  ISETP.GE.U32.AND.EX P0, PT, R3, UR7, PT, P0 ;  /* 0x0000000703007c0c */ /* 0x000fe2000bf06100 */
[----:B------:R-:W-:-:S12]  /*1550*/  IMAD.MOV.U32 R5, RZ, RZ, -0x1 ;  /* 0xffffffffff057424 */ /* 0x000fd800078e00ff */
[----:B------:R-:W-:Y:S05]  /*1560*/  @P0 BRA `(.L_x_13) ;  /* 0x0000000400240947 */ /* 0x000fea0003800000 */
[----:B------:R-:W0:Y:S01]  /*1570*/  LDC.64 R28, c[0x0][0x628] ;  /* 0x00018a00ff1c7b82 */ /* 0x000e220000000a00 */
[----:B------:R-:W-:Y:S02]  /*1580*/  IMAD.MOV.U32 R4, RZ, RZ, R2 ;  /* 0x000000ffff047224 */ /* 0x000fe400078e0002 */
[----:B------:R-:W-:-:S05]  /*1590*/  IMAD.MOV.U32 R5, RZ, RZ, R3 ;  /* 0x000000ffff057224 */ /* 0x000fca00078e0003 */
[----:B------:R-:W1:Y:S08]  /*15a0*/  LDC R6, c[0x0][0x630] ;  /* 0x00018c00ff067b82 */ /* 0x000e700000000800 */
[----:B------:R-:W4:Y:S01]  /*15b0*/  LDC.64 R30, c[0x0][0x620] ;  /* 0x00018800ff1e7b82 */ /* 0x000f220000000a00 */
[----:B0-----:R-:W-:-:S04]  /*15c0*/  ISETP.NE.U32.AND P0, PT, R28, RZ, PT ;  /* 0x000000ff1c00720c */ /* 0x001fc80003f05070 */
[----:B------:R-:W-:-:S13]  /*15d0*/  ISETP.NE.AND.EX P0, PT, R29, RZ, PT, P0 ;  /* 0x000000ff1d00720c */ /* 0x000fda0003f05300 */
[----:B-1--4-:R-:W-:Y:S05]  /*15e0*/  @!P0 BRA `(.L_x_14) ;  /* 0x0000000000288947 */ /* 0x012fea0003800000 */
[----:B------:R-:W0:Y:S02]  /*15f0*/  LDC R23, c[0x0][0x634] ;  /* 0x00018d00ff177b82 */ /* 0x000e240000000800 */
[----:B0-----:R-:W-:-:S05]  /*1600*/  IADD3 R23, P0, R2, R23, RZ ;  /* 0x0000001702177210 */ /* 0x001fca0007f1e0ff */
[----:B------:R-:W-:-:S04]  /*1610*/  IMAD.X R27, RZ, RZ, R3, P0 ;  /* 0x000000ffff1b7224 */ /* 0x000fc800000e0603 */
[----:B------:R-:W-:-:S04]  /*1620*/  IMAD.WIDE.U32 R4, R27, R28, RZ ;  /* 0x0000001c1b047225 */ /* 0x000fc800078e00ff */
[----:B------:R-:W-:-:S04]  /*1630*/  IMAD.WIDE.U32 R20, P0, R23, R29, R4 ;  /* 0x0000001d17147225 */ /* 0x000fc80007800004 */
[----:B------:R-:W-:-:S04]  /*1640*/  IMAD.WIDE.U32 R4, R23, R28, RZ ;  /* 0x0000001c17047225 */ /* 0x000fc800078e00ff */
[----:B------:R-:W-:Y:S01]  /*1650*/  IMAD.X R23, RZ, RZ, RZ, P0 ;  /* 0x000000ffff177224 */ /* 0x000fe200000e06ff */
[----:B------:R-:W-:Y:S01]  /*1660*/  IADD3 RZ, P0, R5, R20, RZ ;  /* 0x0000001405ff7210 */ /* 0x000fe20007f1e0ff */
[----:B------:R-:W-:-:S04]  /*1670*/  IMAD.MOV.U32 R22, RZ, RZ, R21 ;  /* 0x000000ffff167224 */ /* 0x000fc800078e0015 */
[----:B------:R-:W-:-:S08]  /*1680*/  IMAD.WIDE.U32.X R4, R27, R29, R22, P0 ;  /* 0x0000001d1b047225 */ /* 0x000fd000000e0416 */
.L_x_14:
[----:B------:R-:W0:Y:S01]  /*1690*/  LDC.64 R32, c[0x0][0x640] ;  /* 0x00019000ff207b82 */ /* 0x000e220000000a00 */
[-CC-:B------:R-:W-:Y:S01]  /*16a0*/  SHF.R.U64 R36, R4, R6.reuse, R5.reuse ;  /* 0x0000000604247219 */ /* 0x180fe20000001205 */
[----:B------:R-:W-:Y:S01]  /*16b0*/  IMAD.MOV.U32 R37, RZ, RZ, 0x1 ;  /* 0x00000001ff257424 */ /* 0x000fe200078e00ff */
[----:B------:R-:W-:Y:S02]  /*16c0*/  SHF.R.U32.HI R4, RZ, R6, R5 ;  /* 0x00000006ff047219 */ /* 0x000fe40000011605 */
[----:B------:R-:W-:-:S03]  /*16d0*/  IADD3 R21, P0, RZ, -R36, RZ ;  /* 0x80000024ff157210 */ /* 0x000fc60007f1e0ff */
[----:B------:R-:W1:Y:S02]  /*16e0*/  LDC R20, c[0x0][0x618] ;  /* 0x00018600ff147b82 */ /* 0x000e640000000800 */
[----:B------:R-:W-:-:S04]  /*16f0*/  IMAD.X R5, RZ, RZ, ~R4, P0 ;  /* 0x000000ffff057224 */ /* 0x000fc800000e0e04 */
[-C--:B------:R-:W-:Y:S02]  /*1700*/  IMAD R6, R5, R30.reuse, RZ ;  /* 0x0000001e05067224 */ /* 0x080fe400078e02ff */
[----:B------:R-:W4:Y:S01]  /*1710*/  LDC R23, c[0x0][0x608] ;  /* 0x00018200ff177b82 */ /* 0x000f220000000800 */
[----:B------:R-:W-:-:S04]  /*1720*/  IMAD.WIDE.U32 R4, R21, R30, R2 ;  /* 0x0000001e15047225 */ /* 0x000fc800078e0002 */
[----:B------:R-:W-:-:S03]  /*1730*/  IMAD R21, R21, R31, R6 ;  /* 0x0000001f15157224 */ /* 0x000fc600078e0206 */
[----:B------:R-:W2:Y:S01]  /*1740*/  LDC R28, c[0x0][0x658] ;  /* 0x00019600ff1c7b82 */ /* 0x000ea20000000800 */
[----:B------:R-:W-:Y:S01]  /*1750*/  IMAD.IADD R5, R5, 0x1, R21 ;  /* 0x0000000105057824 */ /* 0x000fe200078e0215 */
[----:B0-----:R-:W-:Y:S01]  /*1760*/  ISETP.NE.U32.AND P0, PT, R32, RZ, PT ;  /* 0x000000ff2000720c */ /* 0x001fe20003f05070 */
[----:B------:R-:W-:-:S03]  /*1770*/  IMAD.MOV.U32 R21, RZ, RZ, -0x1 ;  /* 0xffffffffff157424 */ /* 0x000fc600078e00ff */
[----:B------:R-:W-:Y:S02]  /*1780*/  ISETP.NE.AND.EX P0, PT, R33, RZ, PT, P0 ;  /* 0x000000ff2100720c */ /* 0x000fe40003f05300 */
[----:B------:R-:W0:Y:S01]  /*1790*/  LDC R31, c[0x0][0x600] ;  /* 0x00018000ff1f7b82 */ /* 0x000e220000000800 */
[-CC-:B-1----:R-:W-:Y:S02]  /*17a0*/  SHF.R.U64 R29, R4, R20.reuse, R5.reuse ;  /* 0x00000014041d7219 */ /* 0x182fe40000001205 */
[----:B------:R-:W-:-:S05]  /*17b0*/  SHF.R.U32.HI R4, RZ, R20, R5 ;  /* 0x00000014ff047219 */ /* 0x000fca0000011605 */
[----:B------:R-:W1:Y:S01]  /*17c0*/  LDC R30, c[0x0][0x648] ;  /* 0x00019200ff1e7b82 */ /* 0x000e620000000800 */
[-CC-:B----4-:R-:W-:Y:S02]  /*17d0*/  SHF.R.U64 R39, R29, R23.reuse, R4.reuse ;  /* 0x000000171d277219 */ /* 0x190fe40000001204 */
[----:B------:R-:W-:-:S05]  /*17e0*/  SHF.R.U32.HI R5, RZ, R23, R4 ;  /* 0x00000017ff057219 */ /* 0x000fca0000011604 */
[----:B------:R-:W4:Y:S01]  /*17f0*/  LDC R35, c[0x0][0x638] ;  /* 0x00018e00ff237b82 */ /* 0x000f220000000800 */
[-C--:B--2---:R-:W-:Y:S02]  /*1800*/  SHF.L.U32 R4, R21, R28.reuse, RZ ;  /* 0x0000001c15047219 */ /* 0x084fe400000006ff */
[--C-:B------:R-:W-:Y:S02]  /*1810*/  SHF.R.U64 R38, R39, R28, R5.reuse ;  /* 0x0000001c27267219 */ /* 0x100fe40000001205 */
[----:B------:R-:W-:Y:S02]  /*1820*/  LOP3.LUT R6, RZ, R4, RZ, 0x33, !PT ;  /* 0x00000004ff067212 */ /* 0x000fe400078e33ff */
[----:B------:R-:W-:Y:S01]  /*1830*/  SHF.R.U32.HI R5, RZ, R28, R5 ;  /* 0x0000001cff057219 */ /* 0x000fe20000011605 */
[----:B------:R-:W2:Y:S01]  /*1840*/  LDC R34, c[0x0][0x610] ;  /* 0x00018400ff227b82 */ /* 0x000ea20000000800 */
[----:B------:R-:W-:Y:S01]  /*1850*/  IMAD.MOV.U32 R4, RZ, RZ, R38 ;  /* 0x000000ffff047224 */ /* 0x000fe200078e0026 */
[----:B------:R-:W-:Y:S06]  /*1860*/  @!P0 BRA `(.L_x_15) ;  /* 0x0000000000288947 */ /* 0x000fec0003800000 */
[----:B------:R-:W3:Y:S02]  /*1870*/  LDC R23, c[0x0][0x64c] ;  /* 0x00019300ff177b82 */ /* 0x000ee40000000800 */
[----:B---3--:R-:W-:-:S05]  /*1880*/  IADD3 R23, P0, R38, R23, RZ ;  /* 0x0000001726177210 */ /* 0x008fca0007f1e0ff */
        /* <DEDUP_REMOVED lines=8> */
.L_x_15:
[----:B-1----:R-:W-:Y:S01]  /*1910*/  SHF.R.U64 R17, R4, R30, R5 ;  /* 0x0000001e04117219 */ /* 0x002fe20000001205 */
[----:B------:R-:W-:Y:S01]  /*1920*/  @P4 IMAD R24, R25, R26, R16 ;  /* 0x0000001a19184224 */ /* 0x000fe200078e0210 */
[----:B------:R-:W-:Y:S01]  /*1930*/  LOP3.LUT R5, R39, R6, RZ, 0xc0, !PT ;  /* 0x0000000627057212 */ /* 0x000fe200078ec0ff */
[----:B0-----:R-:W-:Y:S01]  /*1940*/  VIADD R6, R31, 0xffffffff ;  /* 0xffffffff1f067836 */ /* 0x001fe20000000000 */
[----:B------:R-:W-:Y:S01]  /*1950*/  SHF.L.U32 R4, R37, R28, RZ ;  /* 0x0000001c25047219 */ /* 0x000fe200000006ff */
[----:B------:R-:W-:-:S03]  /*1960*/  IMAD.MOV R20, RZ, RZ, -R17 ;  /* 0x000000ffff147224 */ /* 0x000fc600078e0a11 */
[----:B------:R-:W-:Y:S01]  /*1970*/  LOP3.LUT R29, R29, R6, RZ, 0xc0, !PT ;  /* 0x000000061d1d7212 */ /* 0x000fe200078ec0ff */
[----:B------:R-:W-:Y:S02]  /*1980*/  IMAD R5, R4, R17, R5 ;  /* 0x0000001104057224 */ /* 0x000fe400078e0205 */
[----:B----4-:R-:W-:Y:S02]  /*1990*/  IMAD R4, R20, R35, R38 ;  /* 0x0000002314047224 */ /* 0x010fe400078e0226 */
[----:B--2---:R-:W-:Y:S02]  /*19a0*/  IMAD R6, R5, R34, R24 ;  /* 0x0000002205067224 */ /* 0x004fe400078e0218 */
[----:B------:R-:W-:Y:S02]  /*19b0*/  IMAD R5, R4, R31, R29 ;  /* 0x0000001f04057224 */ /* 0x000fe400078e021d */
[----:B------:R-:W-:-:S03]  /*19c0*/  IMAD.MOV.U32 R20, RZ, RZ, 0x1 ;  /* 0x00000001ff147424 */ /* 0x000fc600078e00ff */
[----:B------:R-:W-:Y:S02]  /*19d0*/  SEL R4, R5, R6, !P4 ;  /* 0x0000000605047207 */ /* 0x000fe40006000000 */
[----:B------:R-:W-:Y:S01]  /*19e0*/  SEL R6, R6, R5, !P4 ;  /* 0x0000000506067207 */ /* 0x000fe20006000000 */
[----:B------:R-:W-:-:S07]  /*19f0*/  IMAD.MOV.U32 R5, RZ, RZ, R36 ;  /* 0x000000ffff057224 */ /* 0x000fce00078e0024 */
.L_x_13:
[----:B------:R-:W-:Y:S05]  /*1a00*/  @!P2 BRA `(.L_x_16) ;  /* 0x00000000000ca947 */ /* 0x000fea0003800000 */
[----:B------:R-:W-:Y:S01]  /*1a10*/  UCGABAR_WAIT ;  /* 0x0000000000007dc7 */ /* 0x000fe20008000000 */
[----:B------:R-:W-:Y:S01]  /*1a20*/  CCTL.IVALL ;  /* 0x00000000ff00798f */ /* 0x000fe20002000000 */
[----:B------:R-:W-:Y:S05]  /*1a30*/  BRA `(.L_x_17) ;  /* 0x0000000000047947 */ /* 0x000fea0003800000 */
.L_x_16:
[----:B------:R-:W-:Y:S06]  /*1a40*/  BAR.SYNC.DEFER_BLOCKING 0x0 ;  /* 0x0000000000007b1d */ /* 0x000fec0000010000 */
.L_x_17:
[----:B------:R-:W-:Y:S05]  /*1a50*/  @!P3 BRA `(.L_x_18) ;  /* 0x0000004000c8b947 */ /* 0x000fea0003800000 */
[----:B------:R-:W-:-:S13]  /*1a60*/  ISETP.GT.U32.AND P0, PT, R40, 0x1, PT ;  /* 0x000000012800780c */ /* 0x000fda0003f04070 */
[----:B------:R-:W-:Y:S05]  /*1a70*/  @P0 EXIT ;  /* 0x000000000000094d */ /* 0x000fea0003800000 */
.L_x_19:
[----:B------:R-:W-:-:S08]  /*1a80*/  NOP ;  /* 0x0000000000007918 */ /* 0x000fd00000000000 */
[----:B------:R-:W0:Y:S02]  /*1a90*/  USETMAXREG.TRY_ALLOC.CTAPOOL UP0, 0xe8 ;  /* 0x000000e8000079c8 */ /* 0x000e240008000600 */
[----:B0-----:R-:W-:-:S13]  /*1aa0*/  PLOP3.LUT P0, PT, PT, PT, UP0, 0x80, 0x0 ;  /* 0x000000000000781c */ /* 0x001fda0003f0f008 */
[----:B------:R-:W-:Y:S05]  /*1ab0*/  @!P0 BRA `(.L_x_19) ;  /* 0xfffffffc00f08947 */ /* 0x000fea000383ffff */
[----:B------:R-:W-:-:S13]  /*1ac0*/  LOP3.LUT P0, RZ, R20, 0xff, RZ, 0xc0, !PT ;  /* 0x000000ff14ff7812 */ /* 0x000fda000780c0ff */
[----:B------:R-:W-:Y:S05]  /*1ad0*/  @!P0 EXIT ;  /* 0x000000000000894d */ /* 0x000fea0003800000 */
[----:B------:R-:W0:Y:S01]  /*1ae0*/  S2UR UR6, SR_CgaCtaId ;  /* 0x00000000000679c3 */ /* 0x000e220000008800 */
[CC--:B------:R-:W-:Y:S01]  /*1af0*/  LEA.HI R11, R19.reuse, R10.reuse, RZ, 0x2 ;  /* 0x0000000a130b7211 */ /* 0x0c0fe200078f10ff */
[----:B------:R-:W-:Y:S01]  /*1b00*/  UIADD3 UR7, UR15, -0x1, URZ ;  /* 0xffffffff0f077890 */ /* 0x000fe2000fffe03f */
[----:B------:R-:W-:Y:S01]  /*1b10*/  LEA.HI R19, R19, R10, RZ, 0x5 ;  /* 0x0000000a13137211 */ /* 0x000fe200078f28ff */
[----:B------:R-:W-:Y:S01]  /*1b20*/  UMOV UR12, 0x400 ;  /* 0x00000400000c7882 */ /* 0x000fe20000000000 */
[--C-:B------:R-:W-:Y:S01]  /*1b30*/  SHF.R.S32.HI R16, RZ, 0x2, R11.reuse ;  /* 0x00000002ff107819 */ /* 0x100fe2000001140b */
[----:B------:R-:W-:Y:S01]  /*1b40*/  UISETP.LT.AND UP0, UPT, UR13, 0x1, UPT ;  /* 0x000000010d00788c */ /* 0x000fe2000bf01270 */
[----:B------:R-:W-:Y:S01]  /*1b50*/  SHF.R.S32.HI R17, RZ, 0x1f, R11 ;  /* 0x0000001fff117819 */ /* 0x000fe2000001140b */
[----:B------:R-:W-:Y:S01]  /*1b60*/  USHF.L.U32 UR22, UR13, 0x1, URZ ;  /* 0x000000010d167899 */ /* 0x000fe2000800063f */
[----:B------:R-:W-:Y:S01]  /*1b70*/  SHF.R.S32.HI R19, RZ, 0x5, R19 ;  /* 0x00000005ff137819 */ /* 0x000fe20000011413 */
[----:B------:R-:W-:Y:S01]  /*1b80*/  USEL UR14, UR13, 0x1, UP0 ;  /* 0x000000010d0e7887 */ /* 0x000fe20008000000 */
[----:B------:R-:W-:Y:S01]  /*1b90*/  LEA.HI R17, R17, R16, RZ, 0x3 ;  /* 0x0000001011117211 */ /* 0x000fe200078f18ff */
[----:B------:R-:W-:Y:S01]  /*1ba0*/  UISETP.NE.AND UP0, UPT, UR7, URZ, UPT ;  /* 0x0000003f0700728c */ /* 0x000fe2000bf05270 */
[----:B------:R-:W-:Y:S01]  /*1bb0*/  LOP3.LUT R11, R11, 0xfffffffc, RZ, 0xc0, !PT ;  /* 0xfffffffc0b0b7812 */ /* 0x000fe200078ec0ff */
[----:B------:R-:W-:Y:S01]  /*1bc0*/  UIADD3 UR14, -UR14, UR13, URZ ;  /* 0x0000000d0e0e7290 */ /* 0x000fe2000fffe13f */
[----:B------:R-:W-:Y:S01]  /*1bd0*/  LOP3.LUT R17, R17, 0xfffffff8, RZ, 0xc0, !PT ;  /* 0xfffffff811117812 */ /* 0x000fe200078ec0ff */
[----:B------:R-:W-:Y:S01]  /*1be0*/  USEL UR9, URZ, 0x1, UP0 ;  /* 0x000000013f097887 */ /* 0x000fe20008000000 */
[----:B------:R-:W-:Y:S01]  /*1bf0*/  LOP3.LUT R86, R7, 0x1, RZ, 0xfc, !PT ;  /* 0x0000000107567812 */ /* 0x000fe200078efcff */
[----:B------:R-:W-:-:S02]  /*1c00*/  IMAD.IADD R20, R10, 0x1, -R11 ;  /* 0x000000010a147824 */ /* 0x000fc400078e0a0b */
[----:B------:R-:W-:Y:S02]  /*1c10*/  IMAD.IADD R16, R16, 0x1, -R17 ;  /* 0x0000000110107824 */ /* 0x000fe400078e0a11 */
[----:B------:R-:W-:Y:S01]  /*1c20*/  IMAD.U32 R87, RZ, RZ, UR9 ;  /* 0x00000009ff577e24 */ /* 0x000fe2000f8e00ff */
[----:B0-----:R-:W-:Y:S02]  /*1c30*/  ULEA UR12, UR6, UR12, 0x18 ;  /* 0x0000000c060c7291 */ /* 0x001fe4000f8ec03f */
[--C-:B------:R-:W-:Y:S01]  /*1c40*/  SHF.R.S32.HI R17, RZ, 0x1f, R16.reuse ;  /* 0x0000001fff117819 */ /* 0x100fe20000011410 */
[----:B------:R-:W-:Y:S01]  /*1c50*/  USHF.L.U32 UR6, UR7, 0x3, URZ ;  /* 0x0000000307067899 */ /* 0x000fe2000800063f */
[C-C-:B------:R-:W-:Y:S01]  /*1c60*/  IMAD R21, R19.reuse, -0x10, -R16.reuse ;  /* 0xfffffff013157824 */ /* 0x140fe200078e0a10 */
[----:B------:R-:W-:Y:S02]  /*1c70*/  UIADD3 UR7, UR12, 0x480, URZ ;  /* 0x000004800c077890 */ /* 0x000fe4000fffe03f */
[----:B------:R-:W-:Y:S01]  /*1c80*/  ULOP3.LUT UR6, UR6, 0x8, URZ, 0xc0, !UPT ;  /* 0x0000000806067892 */ /* 0x000fe2000f8ec03f */
[----:B------:R-:W-:Y:S01]  /*1c90*/  IMAD.WIDE R10, R19, 0x10, R16 ;  /* 0x00000010130a7825 */ /* 0x000fe200078e0210 */
[----:B------:R-:W-:-:S02]  /*1ca0*/  UIADD3 UR8, UR12, 0x1c480, URZ ;  /* 0x0001c4800c087890 */ /* 0x000fc4000fffe03f */
[----:B------:R-:W-:Y:S02]  /*1cb0*/  USHF.R.U32.HI UR7, URZ, 0x4, UR7 ;  /* 0x000000043f077899 */ /* 0x000fe40008011607 */
[----:B------:R-:W-:Y:S02]  /*1cc0*/  USHF.R.U32.HI UR8, URZ, 0x4, UR8 ;  /* 0x000000043f087899 */ /* 0x000fe40008011608 */
[----:B------:R-:W-:Y:S02]  /*1cd0*/  ULOP3.LUT UR24, UR6, 0x8, URZ, 0x3c, !UPT ;  /* 0x0000000806187892 */ /* 0x000fe4000f8e3c3f */
[----:B------:R-:W-:Y:S02]  /*1ce0*/  ULOP3.LUT UR16, UR6, 0x18, URZ, 0x3c, !UPT ;  /* 0x0000001806107892 */ /* 0x000fe4000f8e3c3f */
[----:B------:R-:W-:Y:S01]  /*1cf0*/  UIADD3 UR23, UR12, 0x390, URZ ;  /* 0x000003900c177890 */ /* 0x000fe2000fffe03f */
[----:B------:R-:W-:Y:S01]  /*1d00*/  ULDC UR6, c[0x0][0x284] ;  /* 0x0000a10000067ab9 */ /* 0x000fe20000000800 */
[----:B------:R-:W-:Y:S01]  /*1d10*/  ULOP3.LUT UR7, UR7, 0x3fff, URZ, 0xc0, !UPT ;  /* 0x00003fff07077892 */ /* 0x000fe2000f8ec03f */
[----:B------:R-:W-:Y:S01]  /*1d20*/  VIADD R21, R21, UR6 ;  /* 0x0000000615157c36 */ /* 0x000fe20008000000 */
[----:B------:R-:W-:-:S02]  /*1d30*/  ULOP3.LUT UR8, UR8, 0x3fff, URZ, 0xc0, !UPT ;  /* 0x00003fff08087892 */ /* 0x000fc4000f8ec03f */
[----:B------:R-:W-:Y:S02]  /*1d40*/  ULEA UR15, UR15, UR23, 0x3 ;  /* 0x000000170f0f7291 */ /* 0x000fe4000f8e183f */
[----:B------:R-:W-:Y:S02]  /*1d50*/  ULOP3.LUT UR17, UR7, 0x10000, URZ, 0xfc, !UPT ;  /* 0x0001000007117892 */ /* 0x000fe4000f8efc3f */
[----:B------:R-:W-:-:S12]  /*1d60*/  ULOP3.LUT UR18, UR8, 0x10000, URZ, 0xfc, !UPT ;  /* 0x0001000008127892 */ /* 0x000fd8000f8efc3f */
.L_x_110:
[----:B------:R-:W-:Y:S01]  /*1d70*/  SHF.L.U32 R16, R87, 0x1f, RZ ;  /* 0x0000001f57107819 */ /* 0x000fe200000006ff */
[----:B------:R-:W0:Y:S01]  /*1d80*/  LDC R17, c[0x0][0x28c] ;  /* 0x0000a300ff117b82 */ /* 0x000e220000000800 */
[----:B------:R-:W-:Y:S01]  /*1d90*/  UMOV UR6, URZ ;  /* 0x0000003f00067c82 */ /* 0x000fe20008000000 */
[----:B------:R-:W-:Y:S01]  /*1da0*/  UMOV UR19, UR5 ;  /* 0x0000000500137c82 */ /* 0x000fe20008000000 */
[----:B-1----:R-:W1:Y:S01]  /*1db0*/  SYNCS.PHASECHK.TRANS64.TRYWAIT P0, [UR15+-0x8], R16 ;  /* 0xfffff810ff0075a7 */ /* 0x002e62000800014f */
[----:B0-----:R-:W-:Y:S01]  /*1dc0*/  ISETP.GE.AND P1, PT, R17, 0x1, PT ;  /* 0x000000011100780c */ /* 0x001fe20003f26270 */
[----:B-1234-:R-:W-:-:S12]  /*1dd0*/  @!P0 BRA `(.L_x_20) ;  /* 0x0000006c00848947 */ /* 0x01efd80003800000 */
.L_x_184:
[----:B------:R-:W-:Y:S01]  /*1de0*/  UMOV UR7, URZ ;  /* 0x0000003f00077c82 */ /* 0x000fe20008000000 */
[----:B------:R-:W-:Y:S01]  /*1df0*/  UMOV UR8, URZ ;  /* 0x0000003f00087c82 */ /* 0x000fe20008000000 */
[----:B------:R-:W-:Y:S02]  /*1e00*/  CS2R R22, SRZ ;  /* 0x0000000000167805 */ /* 0x000fe4000001ff00 */
[----:B------:R-:W-:Y:S02]  /*1e10*/  CS2R R56, SRZ ;  /* 0x0000000000387805 */ /* 0x000fe4000001ff00 */
[----:B------:R-:W-:Y:S02]  /*1e20*/  CS2R R58, SRZ ;  /* 0x00000000003a7805 */ /* 0x000fe4000001ff00 */
[----:B------:R-:W-:Y:S02]  /*1e30*/  CS2R R60, SRZ ;  /* 0x00000000003c7805 */ /* 0x000fe4000001ff00 */
[----:B------:R-:W-:-:S02]  /*1e40*/  CS2R R62, SRZ ;  /* 0x00000000003e7805 */ /* 0x000fc4000001ff00 */
[----:B------:R-:W-:Y:S02]  /*1e50*/  CS2R R64, SRZ ;  /* 0x0000000000407805 */ /* 0x000fe4000001ff00 */
        /* <DEDUP_REMOVED lines=9> */
[----:B------:R-:W-:Y:S01]  /*1ef0*/  CS2R R84, SRZ ;  /* 0x0000000000547805 */ /* 0x000fe2000001ff00 */
[----:B------:R-:W-:Y:S01]  /*1f00*/  IMAD.U32 R88, RZ, RZ, UR4 ;  /* 0x00000004ff587e24 */ /* 0x000fe2000f8e00ff */
        /* <DEDUP_REMOVED lines=15> */
[----:B------:R-:W-:Y:S01]  /*2000*/  CS2R R54, SRZ ;  /* 0x0000000000367805 */ /* 0x000fe2000001ff00 */
[----:B------:R-:W-:Y:S06]  /*2010*/  @!P1 BRA `(.L_x_21) ;  /* 0x0000000400449947 */ /* 0x000fec0003800000 */
[----:B------:R-:W-:-:S13]  /*2020*/  ISETP.NE.AND P1, PT, R86, 0x3, PT ;  /* 0x000000035600780c */ /* 0x000fda0003f25270 */
[----:B------:R-:W-:Y:S05]  /*2030*/  @!P1 BRA `(.L_x_22) ;  /* 0x0000000000049947 */ /* 0x000fea0003800000 */
[----:B------:R-:W-:Y:S01]  /*2040*/  BPT.TRAP 0x1 ;  /* 0x000000040000795c */ /* 0x000fe20000300000 */
.L_x_22:
[----:B------:R-:W-:Y:S01]  /*2050*/  ULEA UR6, UR5, UR12, 0x3 ;  /* 0x0000000c05067291 */ /* 0x000fe2000f8e183f */
[----:B0-----:R-:W-:-:S05]  /*2060*/  IMAD.U32 R16, RZ, RZ, UR4 ;  /* 0x00000004ff107e24 */ /* 0x001fca000f8e00ff */
[----:B------:R-:W-:-:S04]  /*2070*/  SHF.L.U32 R16, R16, 0x1f, RZ ;  /* 0x0000001f10107819 */ /* 0x000fc800000006ff */
[----:B------:R0:W1:Y:S01]  /*2080*/  SYNCS.PHASECHK.TRANS64.TRYWAIT P0, [UR6], R16 ;  /* 0x00000010ff0075a7 */ /* 0x0000620008000146 */
[----:B------:R-:W-:Y:S05]  /*2090*/  @!P1 BRA `(.L_x_23) ;  /* 0x0000000000049947 */ /* 0x000fea0003800000 */
[----:B------:R-:W-:Y:S01]  /*20a0*/  BPT.TRAP 0x1 ;  /* 0x000000040000795c */ /* 0x000fe20000300000 */
.L_x_23:
[----:B-1----:R-:W-:Y:S05]  /*20b0*/  @P0 BRA `(.L_x_24) ;  /* 0x0000000000080947 */ /* 0x002fea0003800000 */
[----:B------:R-:W1:Y:S02]  /*20c0*/  SYNCS.PHASECHK.TRANS64.TRYWAIT P0, [UR6], R16 ;  /* 0x00000010ff0075a7 */ /* 0x000e640008000146 */
[----:B-1----:R-:W-:Y:S05]  /*20d0*/  @!P0 BRA `(.L_x_25) ;  /* 0x0000006800dc8947 */ /* 0x002fea0003800000 */
.L_x_24:
[----:B------:R-:W-:Y:S01]  /*20e0*/  ULDC UR7, c[0x0][0x50c] ;  /* 0x0001430000077ab9 */ /* 0x000fe20000000800 */
[----:B------:R-:W-:Y:S01]  /*20f0*/  ULEA UR8, UR5, UR17, 0x7 ;  /* 0x0000001105087291 */ /* 0x000fe2000f8e383f */
[----:B------:R-:W-:Y:S01]  /*2100*/  WARPGROUP.ARRIVE ;  /* 0x00000000000079c5 */ /* 0x000fe20000000000 */
[----:B------:R-:W-:Y:S01]  /*2110*/  UISETP.NE.AND UP0, UPT, UR7, 0x1, UPT ;  /* 0x000000010700788c */ /* 0x000fe2000bf05270 */
[----:B------:R-:W-:Y:S01]  /*2120*/  CS2R R22, SRZ ;  /* 0x0000000000167805 */ /* 0x000fe2000001ff00 */
[----:B------:R-:W-:Y:S01]  /*2130*/  ULEA UR10, UR5, UR18, 0x7 ;  /* 0x00000012050a7291 */ /* 0x000fe2000f8e383f */
[----:B------:R-:W-:Y:S01]  /*2140*/  CS2R R56, SRZ ;  /* 0x0000000000387805 */ /* 0x000fe2000001ff00 */
[----:B------:R-:W-:Y:S01]  /*2150*/  USEL UR7, URZ, 0x1, UP0 ;  /* 0x000000013f077887 */ /* 0x000fe20008000000 */
[----:B------:R-:W-:Y:S01]  /*2160*/  CS2R R58, SRZ ;  /* 0x00000000003a7805 */ /* 0x000fe2000001ff00 */
[----:B------:R-:W-:Y:S01]  /*2170*/  UMOV UR9, 0xc0000010 ;  /* 0xc000001000097882 */ /* 0x000fe20000000000 */
[----:B------:R-:W-:Y:S01]  /*2180*/  UMOV UR11, 0xc0000010 ;  /* 0xc0000010000b7882 */ /* 0x000fe20000000000 */
[----:B------:R-:W-:Y:S01]  /*2190*/  UMOV UR6, 0x1 ;  /* 0x0000000100067882 */ /* 0x000fe20000000000 */
[----:B------:R-:W-:-:S02]  /*21a0*/  CS2R R60, SRZ ;  /* 0x00000000003c7805 */ /* 0x000fc4000001ff00 */
[----:B------:R-:W-:Y:S01]  /*21b0*/  ISETP.NE.AND P0, PT, RZ, UR7, PT ;  /* 0x00000007ff007c0c */ /* 0x000fe2000bf05270 */
[----:B------:R-:W-:Y:S01]  /*21c0*/  QGMMA.64x64x32.F32.E4M3.E4M3 R24, gdesc[UR8], RZ, !UPT, gsb0 ;  /* 0x00e00000081879f3 */ /* 0x000fe2000c0008ff */
        /* <DEDUP_REMOVED lines=11> */
[----:B------:R-:W-:Y:S01]  /*2280*/  CS2R R84, SRZ ;  /* 0x0000000000547805 */ /* 0x000fe2000001ff00 */
[----:B------:R-:W-:Y:S06]  /*2290*/  @!P0 BRA `(.L_x_26) ;  /* 0x0000000000888947 */ /* 0x000fec0003800000 */
[----:B------:R-:W-:Y:S02]  /*22a0*/  WARPGROUP.DEPBAR.LE gsb0, 0x0 ;  /* 0x00008000000079c5 */ /* 0x000fe40000010000 */
[----:B------:R-:W-:-:S01]  /*22b0*/  FADD R85, RZ, R24 ;  /* 0x00000018ff557221 */ /* 0x000fc20000000000 */
[----:B------:R-:W-:Y:S01]  /*22c0*/  FADD R84, RZ, R25 ;  /* 0x00000019ff547221 */ /* 0x000fe20000000000 */
        /* <DEDUP_REMOVED lines=30> */
[----:B------:R-:W-:-:S06]  /*24b0*/  UMOV UR6, URZ ;  /* 0x0000003f00067c82 */ /* 0x000fcc0008000000 */
.L_x_26:
[----:B------:R-:W-:-:S04]  /*24c0*/  UIADD3 UR19, UR5, 0x1, URZ ;  /* 0x0000000105137890 */ /* 0x000fc8000fffe03f */
[----:B------:R-:W-:-:S04]  /*24d0*/  UISETP.NE.AND UP0, UPT, UR19, 0x38, UPT ;  /* 0x000000381300788c */ /* 0x000fc8000bf05270 */
[----:B------:R-:W-:Y:S02]  /*24e0*/  USEL UR8, URZ, 0x1, UP0 ;  /* 0x000000013f087887 */ /* 0x000fe40008000000 */
[----:B------:R-:W-:Y:S02]  /*24f0*/  USEL UR19, UR19, URZ, UP0 ;  /* 0x0000003f13137287 */ /* 0x000fe40008000000 */
[----:B------:R-:W-:-:S06]  /*2500*/  ULOP3.LUT UR8, UR4, UR8, URZ, 0x3c, !UPT ;  /* 0x0000000804087292 */ /* 0x000fcc000f8e3c3f */
[----:B------:R-:W-:Y:S01]  /*2510*/  IMAD.U32 R88, RZ, RZ, UR8 ;  /* 0x00000008ff587e24 */ /* 0x000fe2000f8e00ff */
[----:B------:R-:W-:-:S06]  /*2520*/  UMOV UR8, 0x1 ;  /* 0x0000000100087882 */ /* 0x000fcc0000000000 */
.L_x_21:
[----:B------:R-:W-:-:S06]  /*2530*/  UISETP.GE.AND UP0, UPT, UR14, 0x1, UPT ;  /* 0x000000010e00788c */ /* 0x000fcc000bf06270 */
[----:B------:R-:W-:-:S13]  /*2540*/  PLOP3.LUT P0, PT, PT, PT, UP0, 0x80, 0x0 ;  /* 0x000000000000781c */ /* 0x000fda0003f0f008 */
[----:B------:R-:W-:Y:S05]  /*2550*/  @!P0 BRA `(.L_x_27) ;  /* 0x0000000400548947 */ /* 0x000fea0003800000 */
[----:B01----:R-:W-:Y:S01]  /*2560*/  IMAD.U32 R16, RZ, RZ, UR14 ;  /* 0x0000000eff107e24 */ /* 0x003fe2000f8e00ff */
[----:B------:R-:W-:Y:S01]  /*2570*/  ULDC UR25, c[0x0][0x50c] ;  /* 0x0001430000197ab9 */ /* 0x000fe20000000800 */
[----:B------:R-:W-:-:S07]  /*2580*/  IMAD.U32 R17, RZ, RZ, UR5 ;  /* 0x00000005ff117e24 */ /* 0x000fce000f8e00ff */
.L_x_35:
[----:B------:R-:W-:-:S13]  /*2590*/  ISETP.NE.AND P1, PT, R86, 0x3, PT ;  /* 0x000000035600780c */ /* 0x000fda0003f25270 */
[----:B------:R-:W-:Y:S05]  /*25a0*/  @!P1 BRA `(.L_x_28) ;  /* 0x0000000000049947 */ /* 0x000fea0003800000 */
[----:B------:R-:W-:Y:S01]  /*25b0*/  BPT.TRAP 0x1 ;  /* 0x000000040000795c */ /* 0x000fe20000300000 */
.L_x_28:
[----:B------:R-:W-:Y:S01]  /*25c0*/  ULEA UR9, UR19, UR12, 0x3 ;  /* 0x0000000c13097291 */ /* 0x000fe2000f8e183f */
[----:B------:R-:W-:-:S08]  /*25d0*/  SHF.L.U32 R18, R88, 0x1f, RZ ;  /* 0x0000001f58127819 */ /* 0x000fd000000006ff */
[----:B------:R0:W1:Y:S01]  /*25e0*/  SYNCS.PHASECHK.TRANS64.TRYWAIT P0, [UR9], R18 ;  /* 0x00000012ff0075a7 */ /* 0x0000620008000149 */
[----:B------:R-:W-:Y:S05]  /*25f0*/  @!P1 BRA `(.L_x_29) ;  /* 0x0000000000049947 */ /* 0x000fea0003800000 */
[----:B------:R-:W-:Y:S01]  /*2600*/  BPT.TRAP 0x1 ;  /* 0x000000040000795c */ /* 0x000fe20000300000 */
.L_x_29:
[----:B-1----:R-:W-:Y:S05]  /*2610*/  @P0 BRA `(.L_x_30) ;  /* 0x0000000000080947 */ /* 0x002fea0003800000 */
[----:B------:R-:W1:Y:S02]  /*2620*/  SYNCS.PHASECHK.TRANS64.TRYWAIT P0, [UR9], R18 ;  /* 0x00000012ff0075a7 */ /* 0x000e640008000149 */
[----:B-1----:R-:W-:Y:S05]  /*2630*/  @!P0 BRA `(.L_x_31) ;  /* 0x00000064009c8947 */ /* 0x002fea0003800000 */
.L_x_30:
[----:B------:R-:W-:Y:S01]  /*2640*/  UISETP.NE.AND UP0, UPT, UR7, URZ, UPT ;  /* 0x0000003f0700728c */ /* 0x000fe2000bf05270 */
[----:B------:R-:W-:Y:S01]  /*2650*/  WARPGROUP.ARRIVE ;  /* 0x00000000000079c5 */ /* 0x000fe20000000000 */
[----:B------:R-:W-:Y:S02]  /*2660*/  ULEA UR10, UR19, UR18, 0x7 ;  /* 0x00000012130a7291 */ /* 0x000fe4000f8e383f */
[----:B------:R-:W-:Y:S01]  /*2670*/  USEL UR8, UR8, URZ, !UP0 ;  /* 0x0000003f08087287 */ /* 0x000fe2000c000000 */
[----:B------:R-:W-:Y:S01]  /*2680*/  UMOV UR9, 0xc0000010 ;  /* 0xc000001000097882 */ /* 0x000fe20000000000 */
[----:B------:R-:W-:Y:S02]  /*2690*/  UMOV UR11, 0xc0000010 ;  /* 0xc0000010000b7882 */ /* 0x000fe40000000000 */
[----:B------:R-:W-:Y:S02]  /*26a0*/  UISETP.NE.U32.AND UP0, UPT, UR8, URZ, UPT ;  /* 0x0000003f0800728c */ /* 0x000fe4000bf05070 */
[----:B------:R-:W-:-:S02]  /*26b0*/  ULEA UR8, UR19, UR17, 0x7 ;  /* 0x0000001113087291 */ /* 0x000fc4000f8e383f */
[----:B------:R-:W-:-:S07]  /*26c0*/  UIADD3 UR6, UR6, 0x1, URZ ;  /* 0x0000000106067890 */ /* 0x000fce000fffe03f */
[----:B------:R-:W-:Y:S01]  /*26d0*/  QGMMA.64x64x32.F32.E4M3.E4M3 R24, gdesc[UR8], R24, UP0, gsb0 ;  /* 0x00e00000081879f3 */ /* 0x000fe2000b800818 */
[----:B------:R-:W-:-:S04]  /*26e0*/  UISETP.NE.AND UP0, UPT, UR6, UR25, UPT ;  /* 0x000000190600728c */ /* 0x000fc8000bf05270 */
[----:B------:R-:W-:-:S06]  /*26f0*/  USEL UR7, URZ, 0x1, UP0 ;  /* 0x000000013f077887 */ /* 0x000fcc0008000000 */
[----:B------:R-:W-:Y:S01]  /*2700*/  ISETP.NE.AND P0, PT, RZ, UR7, PT ;  /* 0x00000007ff007c0c */ /* 0x000fe2000bf05270 */
[----:B------:R-:W-:-:S12]  /*2710*/  WARPGROUP.DEPBAR.LE gsb0, 0x1 ;  /* 0x00008000000079c5 */ /* 0x000fd80000010100 */
[----:B------:R-:W-:Y:S05]  /*2720*/  @!P0 BRA `(.L_x_32) ;  /* 0x0000000000888947 */ /* 0x000fea0003800000 */
[----:B------:R-:W-:Y:S02]  /*2730*/  WARPGROUP.DEPBAR.LE gsb0, 0x0 ;  /* 0x00008000000079c5 */ /* 0x000fe40000010000 */
[----:B------:R-:W-:-:S01]  /*2740*/  FADD R85, R24, R85 ;  /* 0x0000005518557221 */ /* 0x000fc20000000000 */
[----:B------:R-:W-:Y:S01]  /*2750*/  FADD R84, R25, R84 ;  /* 0x0000005419547221 */ /* 0x000fe20000000000 */
        /* <DEDUP_REMOVED lines=30> */
[----:B------:R-:W-:-:S06]  /*2940*/  UMOV UR6, URZ ;  /* 0x0000003f00067c82 */ /* 0x000fcc0008000000 */
.L_x_32:
[----:B------:R-:W-:Y:S05]  /*2950*/  @!P1 BRA `(.L_x_33) ;  /* 0x0000000000049947 */ /* 0x000fea0003800000 */
[----:B------:R-:W-:Y:S01]  /*2960*/  BPT.TRAP 0x1 ;  /* 0x000000040000795c */ /* 0x000fe20000300000 */
.L_x_33:
[----:B------:R-:W-:-:S13]  /*2970*/  ISETP.NE.AND P0, PT, R13, RZ, PT ;  /* 0x000000ff0d00720c */ /* 0x000fda0003f05270 */
[----:B01----:R-:W-:-:S05]  /*2980*/  @P0 LEA R18, R17, UR12, 0x3 ;  /* 0x0000000c11120c11 */ /* 0x003fca000f8e18ff */
[----:B------:R-:W-:-:S05]  /*2990*/  @P0 VIADD R19, R18, 0x1c0 ;  /* 0x000001c012130836 */ /* 0x000fca0000000000 */
[----:B------:R-:W-:-:S04]  /*29a0*/  @P0 PRMT R19, R12, 0x654, R19 ;  /* 0x000006540c130816 */ /* 0x000fc80000000013 */
[----:B------:R0:W-:Y:S01]  /*29b0*/  @P0 SYNCS.ARRIVE.TRANS64.RED.A1T0 RZ, [R19+URZ], RZ ;  /* 0x000000ff13ff09a7 */ /* 0x0001e2000810043f */
[----:B------:R-:W-:-:S13]  /*29c0*/  ISETP.GT.U32.AND P0, PT, R7, 0x1, PT ;  /* 0x000000010700780c */ /* 0x000fda0003f04070 */
[----:B0-----:R-:W-:Y:S05]  /*29d0*/  @P0 BRA `(.L_x_34) ;  /* 0x0000000000040947 */ /* 0x001fea0003800000 */
[----:B------:R-:W-:Y:S01]  /*29e0*/  BPT.TRAP 0x1 ;  /* 0x000000040000795c */ /* 0x000fe20000300000 */
.L_x_34:
[----:B------:R-:W-:Y:S01]  /*29f0*/  UIADD3 UR19, UR19, 0x1, URZ ;  /* 0x0000000113137890 */ /* 0x000fe2000fffe03f */
[C---:B------:R-:W-:Y:S01]  /*2a00*/  ISETP.GT.AND P1, PT, R16.reuse, 0x1, PT ;  /* 0x000000011000780c */ /* 0x040fe20003f24270 */
[----:B------:R-:W-:Y:S02]  /*2a10*/  VIADD R17, R17, 0x1 ;  /* 0x0000000111117836 */ /* 0x000fe40000000000 */
[----:B------:R-:W-:Y:S01]  /*2a20*/  UISETP.NE.AND UP0, UPT, UR19, 0x38, UPT ;  /* 0x000000381300788c */ /* 0x000fe2000bf05270 */
[----:B------:R-:W-:Y:S02]  /*2a30*/  VIADD R16, R16, 0xffffffff ;  /* 0xffffffff10107836 */ /* 0x000fe40000000000 */
[C---:B------:R-:W-:Y:S01]  /*2a40*/  ISETP.NE.AND P0, PT, R17.reuse, 0x38, PT ;  /* 0x000000381100780c */ /* 0x040fe20003f05270 */
[----:B------:R-:W-:Y:S02]  /*2a50*/  USEL UR8, URZ, 0x1, UP0 ;  /* 0x000000013f087887 */ /* 0x000fe40008000000 */
[----:B------:R-:W-:Y:S01]  /*2a60*/  USEL UR19, UR19, URZ, UP0 ;  /* 0x0000003f13137287 */ /* 0x000fe20008000000 */
[----:B------:R-:W-:-:S03]  /*2a70*/  SEL R17, R17, RZ, P0 ;  /* 0x000000ff11117207 */ /* 0x000fc60000000000 */
[----:B------:R-:W-:Y:S01]  /*2a80*/  LOP3.LUT R88, R88, UR8, RZ, 0x3c, !PT ;  /* 0x0000000858587c12 */ /* 0x000fe2000f8e3cff */
[----:B------:R-:W-:Y:S01]  /*2a90*/  UMOV UR8, 0x1 ;  /* 0x0000000100087882 */ /* 0x000fe20000000000 */
[----:B------:R-:W-:Y:S06]  /*2aa0*/  @P1 BRA `(.L_x_35) ;  /* 0xfffffff800b81947 */ /* 0x000fec000383ffff */
.L_x_27:
[----:B------:R-:W-:Y:S01]  /*2ab0*/  UISETP.NE.AND UP0, UPT, UR6, URZ, UPT ;  /* 0x0000003f0600728c */ /* 0x000fe2000bf05270 */
[----:B01----:R-:W0:Y:S01]  /*2ac0*/  LDC R16, c[0x0][0x28c] ;  /* 0x0000a300ff107b82 */ /* 0x003e220000000800 */
[----:B------:R-:W-:Y:S02]  /*2ad0*/  IMAD.U32 R17, RZ, RZ, UR24 ;  /* 0x00000018ff117e24 */ /* 0x000fe4000f8e00ff */
[----:B------:R-:W-:-:S06]  /*2ae0*/  USEL UR6, URZ, 0x1, !UP0 ;  /* 0x000000013f067887 */ /* 0x000fcc000c000000 */
[----:B------:R-:W-:-:S13]  /*2af0*/  ISETP.NE.AND P0, PT, RZ, UR6, PT ;  /* 0x00000006ff007c0c */ /* 0x000fda000bf05270 */
[----:B------:R-:W-:Y:S05]  /*2b00*/  @!P0 BRA `(.L_x_36) ;  /* 0x0000000000848947 */ /* 0x000fea0003800000 */
[----:B------:R-:W-:Y:S02]  /*2b10*/  WARPGROUP.DEPBAR.LE gsb0, 0x0 ;  /* 0x00008000000079c5 */ /* 0x000fe40000010000 */
[----:B------:R-:W-:Y:S01]  /*2b20*/  FADD R85, R24, R85 ;  /* 0x0000005518557221 */ /* 0x000fe20000000000 */
        /* <DEDUP_REMOVED lines=30> */
[----:B------:R-:W-:-:S07]  /*2d10*/  FADD R22, R22, R55 ;  /* 0x0000003716167221 */ /* 0x000fce0000000000 */
.L_x_36:
[----:B0-----:R-:W-:Y:S01]  /*2d20*/  ISETP.GE.AND P0, PT, R16, 0x1, PT ;  /* 0x000000011000780c */ /* 0x001fe20003f06270 */
[----:B------:R0:W-:Y:S01]  /*2d30*/  SYNCS.ARRIVE.TRANS64.A1T0 RZ, [R17+UR23], RZ ;  /* 0x000000ff11ff79a7 */ /* 0x0001e20008100017 */
[----:B------:R-:W-:-:S11]  /*2d40*/  WARPGROUP.DEPBAR.LE gsb0, 0x0 ;  /* 0x00008000000079c5 */ /* 0x000fd60000010000 */
[----:B------:R-:W-:Y:S05]  /*2d50*/  @!P0 BRA `(.L_x_37) ;  /* 0x0000000000488947 */ /* 0x000fea0003800000 */
[----:B------:R-:W-:-:S13]  /*2d60*/  ISETP.NE.AND P0, PT, R86, 0x3, PT ;  /* 0x000000035600780c */ /* 0x000fda0003f05270 */
[----:B------:R-:W-:Y:S05]  /*2d70*/  @!P0 BRA `(.L_x_38) ;  /* 0x0000000000048947 */ /* 0x000fea0003800000 */
[----:B------:R-:W-:Y:S01]  /*2d80*/  BPT.TRAP 0x1 ;  /* 0x000000040000795c */ /* 0x000fe20000300000 */
.L_x_38:
[----:B------:R-:W-:-:S13]  /*2d90*/  ISETP.NE.AND P0, PT, R13, RZ, PT ;  /* 0x000000ff0d00720c */ /* 0x000fda0003f05270 */
[----:B------:R-:W-:-:S05]  /*2da0*/  VOTEU.ANY UP0, P0 ;  /* 0x00000000003f7886 */ /* 0x000fca0000000100 */
[----:B------:R-:W-:-:S06]  /*2db0*/  @UP0 UIADD3 UR6, UR14, UR5, URZ ;  /* 0x000000050e060290 */ /* 0x000fcc000fffe03f */
[----:B------:R-:W-:Y:S02]  /*2dc0*/  IMAD.U32 R16, RZ, RZ, UR6 ;  /* 0x00000006ff107e24 */ /* 0x000fe4000f8e00ff */
[----:B------:R-:W-:-:S03]  /*2dd0*/  IMAD.U32 R19, RZ, RZ, UR6 ;  /* 0x00000006ff137e24 */ /* 0x000fc6000f8e00ff */
[----:B------:R-:W-:-:S05]  /*2de0*/  @P0 SHF.R.U32.HI R16, RZ, 0x3, R16 ;  /* 0x00000003ff100819 */ /* 0x000fca0000011610 */
[----:B0-----:R-:W-:-:S04]  /*2df0*/  @P0 IMAD.WIDE.U32 R16, R16, 0x24924925, RZ ;  /* 0x2492492510100825 */ /* 0x001fc800078e00ff */
[----:B------:R-:W-:-:S05]  /*2e00*/  @P0 IMAD R16, R17, -0x38, R19 ;  /* 0xffffffc811100824 */ /* 0x000fca00078e0213 */
[----:B------:R-:W-:-:S05]  /*2e10*/  @P0 LEA R16, R16, UR12, 0x3 ;  /* 0x0000000c10100c11 */ /* 0x000fca000f8e18ff */
[----:B------:R-:W-:-:S05]  /*2e20*/  @P0 VIADD R17, R16, 0x1c0 ;  /* 0x000001c010110836 */ /* 0x000fca0000000000 */
[----:B------:R-:W-:-:S04]  /*2e30*/  @P0 PRMT R17, R12, 0x654, R17 ;  /* 0x000006540c110816 */ /* 0x000fc80000000011 */
[----:B------:R1:W-:Y:S01]  /*2e40*/  @P0 SYNCS.ARRIVE.TRANS64.RED.A1T0 RZ, [R17+URZ], RZ ;  /* 0x000000ff11ff09a7 */ /* 0x0003e2000810043f */
[----:B------:R-:W-:-:S13]  /*2e50*/  ISETP.GT.U32.AND P0, PT, R7, 0x1, PT ;  /* 0x000000010700780c */ /* 0x000fda0003f04070 */
[----:B-1----:R-:W-:Y:S05]  /*2e60*/  @P0 BRA `(.L_x_37) ;  /* 0x0000000000040947 */ /* 0x002fea0003800000 */
[----:B------:R-:W-:Y:S01]  /*2e70*/  BPT.TRAP 0x1 ;  /* 0x000000040000795c */ /* 0x000fe20000300000 */
.L_x_37:
[----:B------:R-:W-:Y:S01]  /*2e80*/  SHF.L.U32 R16, R87, 0x1f, RZ ;  /* 0x0000001f57107819 */ /* 0x000fe200000006ff */
[----:B------:R-:W-:Y:S01]  /*2e90*/  UIADD3 UR5, UR22, UR5, URZ ;  /* 0x0000000516057290 */ /* 0x000fe2000fffe03f */
[----:B------:R-:W1:Y:S01]  /*2ea0*/  LDC R31, c[0x0][0x288] ;  /* 0x0000a200ff1f7b82 */ /* 0x000e620000000800 */
[----:B------:R-:W-:Y:S01]  /*2eb0*/  UISETP.GE.U32.AND UP1, UPT, UR22, 0x38, UPT ;  /* 0x000000381600788c */ /* 0x000fe2000bf26070 */
[----:B------:R-:W-:Y:S01]  /*2ec0*/  IMAD.SHL.U32 R24, R20, 0x2, RZ ;  /* 0x0000000214187824 */ /* 0x000fe200078e00ff */
[----:B------:R-:W-:Y:S02]  /*2ed0*/  UISETP.GT.U32.AND UP0, UPT, UR5, 0x37, UPT ;  /* 0x000000370500788c */ /* 0x000fe4000bf04070 */
[----:B------:R-:W-:Y:S02]  /*2ee0*/  USHF.R.U32.HI UR6, URZ, 0x3, UR5 ;  /* 0x000000033f067899 */ /* 0x000fe40008011605 */
[----:B------:R-:W-:Y:S01]  /*2ef0*/  UISETP.LT.U32.AND UP0, UPT, UR22, 0x38, UP0 ;  /* 0x000000381600788c */ /* 0x000fe20008701070 */
[----:B------:R-:W4:Y:S01]  /*2f00*/  SYNCS.PHASECHK.TRANS64.TRYWAIT P0, [UR15+0x8], R16 ;  /* 0x00000810ff0075a7 */ /* 0x000f22000800014f */
[----:B------:R-:W-:Y:S01]  /*2f10*/  UIMAD.WIDE.U32 UR6, UR6, 0x24924925, URZ ;  /* 0x24924925060678a5 */ /* 0x000fe2000f8e003f */
[----:B------:R-:W-:Y:S01]  /*2f20*/  SHF.R.S32.HI R25, RZ, 0x1f, R24 ;  /* 0x0000001fff197819 */ /* 0x000fe20000011418 */
[----:B------:R-:W-:-:S02]  /*2f30*/  USEL UR8, URZ, 0x1, !UP0 ;  /* 0x000000013f087887 */ /* 0x000fc4000c000000 */
[----:B------:R-:W-:Y:S02]  /*2f40*/  UIMAD UR5, UR7, -0x38, UR5 ;  /* 0xffffffc8070578a4 */ /* 0x000fe4000f8e0205 */
[----:B------:R-:W-:-:S04]  /*2f50*/  ULOP3.LUT UR4, UR4, UR8, URZ, 0x3c, !UPT ;  /* 0x0000000804047292 */ /* 0x000fc8000f8e3c3f */
[----:B------:R-:W-:Y:S01]  /*2f60*/  @UP1 ULOP3.LUT UR4, UR4, 0x1, UR7, 0x78, !UPT ;  /* 0x0000000104041892 */ /* 0x000fe2000f8e7807 */
[----:B-1--4-:R-:W-:Y:S11]  /*2f70*/  @!P0 BRA `(.L_x_39) ;  /* 0x0000005c00648947 */ /* 0x012ff60003800000 */
.L_x_185:
[----:B------:R-:W-:Y:S01]  /*2f80*/  IMAD.SHL.U32 R33, R4, 0x40, RZ ;  /* 0x0000004004217824 */ /* 0x000fe200078e00ff */
[----:B------:R-:W-:Y:S01]  /*2f90*/  ULDC UR8, c[0x0][0x284] ;  /* 0x0000a10000087ab9 */ /* 0x000fe20000000800 */
[----:B------:R-:W-:Y:S01]  /*2fa0*/  IMAD.SHL.U32 R4, R6, 0x40, RZ ;  /* 0x0000004006047824 */ /* 0x000fe200078e00ff */
[----:B------:R-:W-:Y:S01]  /*2fb0*/  SHF.R.S32.HI R32, RZ, 0x1f, R5 ;  /* 0x0000001fff207819 */ /* 0x000fe20000011405 */
[----:B------:R-:W-:Y:S01]  /*2fc0*/  ULDC.64 UR6, c[0x0][0x5d0] ;  /* 0x0001740000067ab9 */ /* 0x000fe20000000a00 */
[----:B------:R-:W-:Y:S01]  /*2fd0*/  SHF.R.S32.HI R30, RZ, 0x1f, R33 ;  /* 0x0000001fff1e7819 */ /* 0x000fe20000011421 */
[----:B0-----:R-:W-:Y:S01]  /*2fe0*/  IMAD.WIDE.U32 R16, R5, UR6, R24 ;  /* 0x0000000605107c25 */ /* 0x001fe2000f8e0018 */
[----:B------:R-:W-:-:S03]  /*2ff0*/  ISETP.GE.AND P0, PT, R4, UR8, PT ;  /* 0x0000000804007c0c */ /* 0x000fc6000bf06270 */
[----:B------:R-:W-:Y:S01]  /*3000*/  IMAD R18, R32, UR6, RZ ;  /* 0x0000000620127c24 */ /* 0x000fe2000f8e02ff */
[C---:B------:R-:W-:Y:S02]  /*3010*/  ISETP.GE.OR P0, PT, R33.reuse, R31, P0 ;  /* 0x0000001f2100720c */ /* 0x040fe40000706670 */
[----:B------:R-:W-:Y:S01]  /*3020*/  IADD3 R16, P1, R33, R16, RZ ;  /* 0x0000001021107210 */ /* 0x000fe20007f3e0ff */
[----:B------:R-:W-:-:S05]  /*3030*/  IMAD R19, R5, UR7, R18 ;  /* 0x0000000705137c24 */ /* 0x000fca000f8e0212 */
[----:B------:R-:W-:-:S05]  /*3040*/  IADD3.X R17, R30, R17, R19, P1, !PT ;  /* 0x000000111e117210 */ /* 0x000fca0000ffe413 */
[----:B------:R-:W-:Y:S05]  /*3050*/  @P0 BRA `(.L_x_40) ;  /* 0x0000002400a80947 */ /* 0x000fea0003800000 */
[----:B------:R-:W0:Y:S01]  /*3060*/  LDC.64 R26, c[0x0][0x5c8] ;  /* 0x00017200ff1a7b82 */ /* 0x000e220000000a00 */
[----:B------:R-:W-:Y:S01]  /*3070*/  IMAD.WIDE R28, R6, 0x40, R10 ;  /* 0x00000040061c7825 */ /* 0x000fe200078e020a */
[----:B------:R-:W-:Y:S01]  /*3080*/  ULDC.64 UR6, c[0x0][0x5c0] ;  /* 0x0001700000067ab9 */ /* 0x000fe20000000a00 */
[----:B------:R-:W-:Y:S02]  /*3090*/  BSSY B0, `(.L_x_40) ;  /* 0x0000266000007945 */ /* 0x000fe40003800000 */
[-C--:B0-----:R-:W-:Y:S02]  /*30a0*/  IMAD R6, R29, R26.reuse, RZ ;  /* 0x0000001a1d067224 */ /* 0x081fe400078e02ff */
[----:B------:R-:W-:-:S04]  /*30b0*/  IMAD.WIDE.U32 R16, R28, R26, R16 ;  /* 0x0000001a1c107225 */ /* 0x000fc800078e0010 */
[----:B------:R-:W-:Y:S01]  /*30c0*/  IMAD R19, R28, R27, R6 ;  /* 0x0000001b1c137224 */ /* 0x000fe200078e0206 */
[----:B------:R-:W-:Y:S02]  /*30d0*/  LEA R18, P0, R26, R16, 0x3 ;  /* 0x000000101a127211 */ /* 0x000fe400078018ff */
[----:B------:R-:W-:Y:S01]  /*30e0*/  IADD3 R16, P1, R16, UR6, RZ ;  /* 0x0000000610107c10 */ /* 0x000fe2000ff3e0ff */
[----:B------:R-:W-:Y:S01]  /*30f0*/  IMAD.IADD R19, R17, 0x1, R19 ;  /* 0x0000000111137824 */ /* 0x000fe200078e0213 */
[----:B------:R-:W-:-:S04]  /*3100*/  IADD3 R18, P2, R18, UR6, RZ ;  /* 0x0000000612127c10 */ /* 0x000fc8000ff5e0ff */
[----:B------:R-:W-:Y:S01]  /*3110*/  LEA.HI.X R6, R26, R19, R27, 0x3, P0 ;  /* 0x000000131a067211 */ /* 0x000fe200000f1c1b */
[----:B------:R-:W-:Y:S01]  /*3120*/  IMAD R26, R20, -0x2, R31 ;  /* 0xfffffffe141a7824 */ /* 0x000fe200078e021f */
[----:B---3-5:R-:W-:Y:S02]  /*3130*/  FSETP.NEU.AND P0, PT, R15, RZ, PT ;  /* 0x000000ff0f00720b */ /* 0x028fe40003f0d000 */
[----:B------:R-:W-:Y:S01]  /*3140*/  IADD3.X R17, R19, UR7, RZ, P1, !PT ;  /* 0x0000000713117c10 */ /* 0x000fe20008ffe4ff */
[----:B------:R-:W-:Y:S01]  /*3150*/  IMAD.IADD R26, R26, 0x1, -R33 ;  /* 0x000000011a1a7824 */ /* 0x000fe200078e0a21 */
[----:B------:R-:W-:Y:S01]  /*3160*/  IADD3.X R19, R6, UR7, RZ, P2, !PT ;  /* 0x0000000706137c10 */ /* 0x000fe200097fe4ff */
[----:B------:R-:W-:-:S08]  /*3170*/  IMAD.IADD R6, R21, 0x1, -R4 ;  /* 0x0000000115067824 */ /* 0x000fd000078e0a04 */
[----:B------:R-:W-:Y:S05]  /*3180*/  @!P0 BRA `(.L_x_41) ;  /* 0x0000001c00188947 */ /* 0x000fea0003800000 */
[----:B------:R-:W-:Y:S01]  /*3190*/  ULDC.64 UR6, c[0x0][0x5b8] ;  /* 0x00016e0000067ab9 */ /* 0x000fe20000000a00 */
[----:B------:R-:W-:Y:S01]  /*31a0*/  ULDC.64 UR8, c[0x0][0x5a8] ;  /* 0x00016a0000087ab9 */ /* 0x000fe20000000a00 */
[----:B------:R-:W-:Y:S01]  /*31b0*/  IMAD.WIDE.U32 R24, R5, UR6, R24 ;  /* 0x0000000605187c25 */ /* 0x000fe2000f8e0018 */
[----:B------:R-:W-:Y:S03]  /*31c0*/  BSSY B1, `(.L_x_42) ;  /* 0x0000010000017945 */ /* 0x000fe60003800000 */
[----:B------:R-:W-:Y:S01]  /*31d0*/  IMAD R4, R32, UR6, RZ ;  /* 0x0000000620047c24 */ /* 0x000fe2000f8e02ff */
[----:B------:R-:W-:-:S03]  /*31e0*/  IADD3 R24, P0, R33, R24, RZ ;  /* 0x0000001821187210 */ /* 0x000fc60007f1e0ff */
[----:B------:R-:W-:Y:S01]  /*31f0*/  IMAD R5, R5, UR7, R4 ;  /* 0x0000000705057c24 */ /* 0x000fe2000f8e0204 */
[----:B------:R-:W-:Y:S02]  /*3200*/  ULDC.64 UR6, c[0x0][0x5b0] ;  /* 0x00016c0000067ab9 */ /* 0x000fe40000000a00 */
[----:B------:R-:W-:Y:S02]  /*3210*/  IMAD R27, R29, UR6, RZ ;  /* 0x000000061d1b7c24 */ /* 0x000fe4000f8e02ff */
[----:B------:R-:W-:Y:S02]  /*3220*/  IADD3.X R25, R30, R25, R5, P0, !PT ;  /* 0x000000191e197210 */ /* 0x000fe400007fe405 */
[----:B------:R-:W-:Y:S01]  /*3230*/  ISETP.GE.AND P0, PT, R26, 0x1, PT ;  /* 0x000000011a00780c */ /* 0x000fe20003f06270 */
[C---:B------:R-:W-:Y:S02]  /*3240*/  IMAD R27, R28.reuse, UR7, R27 ;  /* 0x000000071c1b7c24 */ /* 0x040fe4000f8e021b */
[----:B------:R-:W-:Y:S01]  /*3250*/  IMAD.WIDE.U32 R4, R28, UR6, R24 ;  /* 0x000000061c047c25 */ /* 0x000fe2000f8e0018 */
[----:B------:R-:W-:-:S02]  /*3260*/  ISETP.LT.OR P3, PT, R6, 0x1, !P0 ;  /* 0x000000010600780c */ /* 0x000fc40004761670 */
[----:B------:R-:W-:-:S04]  /*3270*/  IADD3 R4, P1, R4, UR8, RZ ;  /* 0x0000000804047c10 */ /* 0x000fc8000ff3e0ff */
[--C-:B------:R-:W-:Y:S02]  /*3280*/  IADD3.X R5, R5, UR9, R27.reuse, P1, !PT ;  /* 0x0000000905057c10 */ /* 0x100fe40008ffe41b */
[----:B------:R-:W-:-:S05]  /*3290*/  PRMT R27, RZ, 0x7610, R27 ;  /* 0x00007610ff1b7816 */ /* 0x000fca000000001b */
[----:B------:R-:W-:Y:S05]  /*32a0*/  @P3 BRA `(.L_x_43) ;  /* 0x0000000000043947 */ /* 0x000fea0003800000 */
[----:B------:R0:W5:Y:S02]  /*32b0*/  LDG.E.U8 R27, desc[UR20][R4.64] ;  /* 0x00000014041b7981 */ /* 0x000164000c1e1100 */
.L_x_43:
[----:B------:R-:W-:Y:S05]  /*32c0*/  BSYNC B1 ;  /* 0x0000000000017941 */ /* 0x000fea0003800000 */
.L_x_42:
[----:B-----5:R-:W-:Y:S01]  /*32d0*/  LOP3.LUT R27, R27, 0xff, RZ, 0xc0, !PT ;  /* 0x000000ff1b1b7812 */ /* 0x020fe200078ec0ff */
[----:B------:R-:W-:Y:S01]  /*32e0*/  BSSY B1, `(.L_x_44) ;  /* 0x000000c000017945 */ /* 0x000fe20003800000 */
[----:B------:R-:W-:Y:S02]  /*32f0*/  ISETP.GE.AND P1, PT, R26, 0x2, PT ;  /* 0x000000021a00780c */ /* 0x000fe40003f26270 */
[----:B------:R-:W-:Y:S02]  /*3300*/  F2FP.F16.E4M3.UNPACK_B R27, R27 ;  /* 0x0000001bff1b723e */ /* 0x000fe400020006ff */
[----:B------:R-:W-:-:S03]  /*3310*/  ISETP.LT.OR P2, PT, R6, 0x1, !P1 ;  /* 0x000000010600780c */ /* 0x000fc60004f41670 */
[----:B------:R-:W-:Y:S01]  /*3320*/  HADD2.F32 R30, -RZ, R27.H0_H0 ;  /* 0x2000001bff1e7230 */ /* 0x000fe20000004100 */
[----:B------:R-:W-:-:S04]  /*3330*/  PRMT R27, RZ, 0x7610, R27 ;  /* 0x00007610ff1b7816 */ /* 0x000fc8000000001b */
[----:B------:R-:W-:-:S04]  /*3340*/  FMUL R30, R30, R15 ;  /* 0x0000000f1e1e7220 */ /* 0x000fc80000400000 */
[----:B--2---:R-:W-:-:S05]  /*3350*/  FFMA R30, R85, R14, R30 ;  /* 0x0000000e551e7223 */ /* 0x004fca000000001e */
[----:B------:R-:W-:-:S05]  /*3360*/  F2FP.SATFINITE.E4M3.F32.PACK_AB_MERGE_C R31, RZ, R30, RZ ;  /* 0x0000001eff1f723e */ /* 0x000fca00048070ff */
[----:B------:R1:W-:Y:S01]  /*3370*/  @!P3 STG.E.U8 desc[UR20][R16.64], R31 ;  /* 0x0000001f1000b986 */ /* 0x0003e2000c101114 */
[----:B------:R-:W-:Y:S05]  /*3380*/  @P2 BRA `(.L_x_45) ;  /* 0x0000000000042947 */ /* 0x000fea0003800000 */
[----:B------:R2:W5:Y:S02]  /*3390*/  LDG.E.U8 R27, desc[UR20][R4.64+0x1] ;  /* 0x00000114041b7981 */ /* 0x000564000c1e1100 */
.L_x_45:
[----:B------:R-:W-:Y:S05]  /*33a0*/  BSYNC B1 ;  /* 0x0000000000017941 */ /* 0x000fea0003800000 */
.L_x_44:
[----:B-----5:R-:W-:Y:S01]  /*33b0*/  LOP3.LUT R27, R27, 0xff, RZ, 0xc0, !PT ;  /* 0x000000ff1b1b7812 */ /* 0x020fe200078ec0ff */
[----:B------:R-:W-:Y:S01]  /*33c0*/  BSSY B1, `(.L_x_46) ;  /* 0x0000012000017945 */ /* 0x000fe20003800000 */
[----:B-1----:R-:W-:Y:S02]  /*33d0*/  IADD3 R31, P3, R28, 0x8, RZ ;  /* 0x000000081c1f7810 */ /* 0x002fe40007f7e0ff */
[----:B------:R-:W-:Y:S02]  /*33e0*/  F2FP.F16.E4M3.UNPACK_B R27, R27 ;  /* 0x0000001bff1b723e */ /* 0x000fe400020006ff */
[----:B------:R-:W-:Y:S01]  /*33f0*/  ISETP.LT.OR P0, PT, R6, 0x9, !P0 ;  /* 0x000000090600780c */ /* 0x000fe20004701670 */
[----:B------:R-:W-:Y:S02]  /*3400*/  IMAD.X R29, RZ, RZ, R29, P3 ;  /* 0x000000ffff1d7224 */ /* 0x000fe400018e061d */
[----:B------:R-:W-:Y:S02]  /*3410*/  HADD2.F32 R28, -RZ, R27.H0_H0 ;  /* 0x2000001bff1c7230 */ /* 0x000fe40000004100 */
[----:B------:R-:W-:-:S04]  /*3420*/  IMAD.WIDE.U32 R24, R31, UR6, R24 ;  /* 0x000000061f187c25 */ /* 0x000fc8000f8e0018 */
[----:B------:R-:W-:Y:S01]  /*3430*/  FMUL R27, R28, R15 ;  /* 0x0000000f1c1b7220 */ /* 0x000fe20000400000 */
[----:B------:R-:W-:Y:S01]  /*3440*/  IMAD R28, R29, UR6, RZ ;  /* 0x000000061d1c7c24 */ /* 0x000fe2000f8e02ff */
[----:B------:R-:W-:Y:S02]  /*3450*/  IADD3 R24, P3, R24, UR8, RZ ;  /* 0x0000000818187c10 */ /* 0x000fe4000ff7e0ff */
[----:B------:R-:W-:Y:S01]  /*3460*/  FFMA R27, R84, R14, R27 ;  /* 0x0000000e541b7223 */ /* 0x000fe2000000001b */
[----:B------:R-:W-:-:S04]  /*3470*/  IMAD R31, R31, UR7, R28 ;  /* 0x000000071f1f7c24 */ /* 0x000fc8000f8e021c */
[----:B------:R-:W-:Y:S02]  /*3480*/  F2FP.SATFINITE.E4M3.F32.PACK_AB_MERGE_C R29, RZ, R27, RZ ;  /* 0x0000001bff1d723e */ /* 0x000fe400048070ff */
[----:B------:R-:W-:Y:S02]  /*3490*/  IADD3.X R25, R25, UR9, R31, P3, !PT ;  /* 0x0000000919197c10 */ /* 0x000fe40009ffe41f */
[----:B------:R-:W-:Y:S01]  /*34a0*/  PRMT R27, RZ, 0x7610, R27 ;  /* 0x00007610ff1b7816 */ /* 0x000fe2000000001b */
[----:B------:R1:W-:Y:S01]  /*34b0*/  @!P2 STG.E.U8 desc[UR20][R16.64+0x1], R29 ;  /* 0x0000011d1000a986 */ /* 0x0003e2000c101114 */
[----:B------:R-:W-:Y:S05]  /*34c0*/  @P0 BRA `(.L_x_47) ;  /* 0x0000000000040947 */ /* 0x000fea0003800000 */
[----:B------:R3:W5:Y:S02]  /*34d0*/  LDG.E.U8 R27, desc[UR20][R24.64] ;  /* 0x00000014181b7981 */ /* 0x000764000c1e1100 */
.L_x_47:
[----:B------:R-:W-:Y:S05]  /*34e0*/  BSYNC B1 ;  /* 0x0000000000017941 */ /* 0x000fea0003800000 */
.L_x_46:
[----:B-----5:R-:W-:Y:S01]  /*34f0*/  LOP3.LUT R27, R27, 0xff, RZ, 0xc0, !PT ;  /* 0x000000ff1b1b7812 */ /* 0x020fe200078ec0ff */
[----:B------:R-:W-:Y:S01]  /*3500*/  BSSY B1, `(.L_x_48) ;  /* 0x000000b000017945 */ /* 0x000fe20003800000 */
[----:B------:R-:W-:Y:S02]  /*3510*/  ISETP.LT.OR P1, PT, R6, 0x9, !P1 ;  /* 0x000000090600780c */ /* 0x000fe40004f21670 */
[----:B------:R-:W-:-:S05]  /*3520*/  F2FP.F16.E4M3.UNPACK_B R27, R27 ;  /* 0x0000001bff1b723e */ /* 0x000fca00020006ff */
[----:B------:R-:W-:Y:S01]  /*3530*/  HADD2.F32 R28, -RZ, R27.H0_H0 ;  /* 0x2000001bff1c7230 */ /* 0x000fe20000004100 */
[----:B------:R-:W-:-:S04]  /*3540*/  PRMT R27, RZ, 0x7610, R27 ;  /* 0x00007610ff1b7816 */ /* 0x000fc8000000001b */
[----:B------:R-:W-:-:S04]  /*3550*/  FMUL R28, R28, R15 ;  /* 0x0000000f1c1c7220 */ /* 0x000fc80000400000 */
[----:B------:R-:W-:-:S05]  /*3560*/  FFMA R28, R83, R14, R28 ;  /* 0x0000000e531c7223 */ /* 0x000fca000000001c */
[----:B-1----:R-:W-:-:S05]  /*3570*/  F2FP.SATFINITE.E4M3.F32.PACK_AB_MERGE_C R29, RZ, R28, RZ ;  /* 0x0000001cff1d723e */ /* 0x002fca00048070ff */
[----:B------:R1:W-:Y:S01]  /*3580*/  @!P0 STG.E.U8 desc[UR20][R18.64], R29 ;  /* 0x0000001d12008986 */ /* 0x0003e2000c101114 */
[----:B------:R-:W-:Y:S05]  /*3590*/  @P1 BRA `(.L_x_49) ;  /* 0x0000000000041947 */ /* 0x000fea0003800000 */
[----:B------:R4:W5:Y:S02]  /*35a0*/  LDG.E.U8 R27, desc[UR20][R24.64+0x1] ;  /* 0x00000114181b7981 */ /* 0x000964000c1e1100 */
.L_x_49:
[----:B------:R-:W-:Y:S05]  /*35b0*/  BSYNC B1 ;  /* 0x0000000000017941 */ /* 0x000fea0003800000 */
.L_x_48:
[----:B-----5:R-:W-:Y:S01]  /*35c0*/  LOP3.LUT R27, R27, 0xff, RZ, 0xc0, !PT ;  /* 0x000000ff1b1b7812 */ /* 0x020fe200078ec0ff */
[----:B------:R-:W-:Y:S01]  /*35d0*/  BSSY B1, `(.L_x_50) ;  /* 0x000000c000017945 */ /* 0x000fe20003800000 */
[----:B------:R-:W-:Y:S02]  /*35e0*/  ISETP.GE.AND P0, PT, R26, 0x9, PT ;  /* 0x000000091a00780c */ /* 0x000fe40003f06270 */
[----:B------:R-:W-:Y:S02]  /*35f0*/  F2FP.F16.E4M3.UNPACK_B R27, R27 ;  /* 0x0000001bff1b723e */ /* 0x000fe400020006ff */
[----:B------:R-:W-:-:S03]  /*3600*/  ISETP.LT.OR P2, PT, R6, 0x1, !P0 ;  /* 0x000000010600780c */ /* 0x000fc60004741670 */
[----:B------:R-:W-:-:S05]  /*3610*/  HADD2.F32 R28, -RZ, R27.H0_H0 ;  /* 0x2000001bff1c7230 */ /* 0x000fca0000004100 */
[----:B------:R-:W-:-:S04]  /*3620*/  FMUL R27, R28, R15 ;  /* 0x0000000f1c1b7220 */ /* 0x000fc80000400000 */
[----:B------:R-:W-:-:S05]  /*3630*/  FFMA R27, R82, R14, R27 ;  /* 0x0000000e521b7223 */ /* 0x000fca000000001b */
[----:B-1----:R-:W-:Y:S02]  /*3640*/  F2FP.SATFINITE.E4M3.F32.PACK_AB_MERGE_C R29, RZ, R27, RZ ;  /* 0x0000001bff1d723e */ /* 0x002fe400048070ff */
[----:B------:R-:W-:-:S03]  /*3650*/  PRMT R27, RZ, 0x7610, R27 ;  /* 0x00007610ff1b7816 */ /* 0x000fc6000000001b */
[----:B------:R1:W-:Y:S01]  /*3660*/  @!P1 STG.E.U8 desc[UR20][R18.64+0x1], R29 ;  /* 0x0000011d12009986 */ /* 0x0003e2000c101114 */
[----:B------:R-:W-:Y:S05]  /*3670*/  @P2 BRA `(.L_x_51) ;  /* 0x0000000000042947 */ /* 0x000fea0003800000 */
[----:B------:R0:W5:Y:S02]  /*3680*/  LDG.E.U8 R27, desc[UR20][R4.64+0x8] ;  /* 0x00000814041b7981 */ /* 0x000164000c1e1100 */
.L_x_51:
[----:B------:R-:W-:Y:S05]  /*3690*/  BSYNC B1 ;  /* 0x0000000000017941 */ /* 0x000fea0003800000 */
.L_x_50:
        /* <DEDUP_REMOVED lines=13> */
.L_x_53:
[----:B------:R-:W-:Y:S05]  /*3770*/  BSYNC B1 ;  /* 0x0000000000017941 */ /* 0x000fea0003800000 */
.L_x_52:
[----:B-----5:R-:W-:Y:S01]  /*3780*/  LOP3.LUT R27, R27, 0xff, RZ, 0xc0, !PT ;  /* 0x000000ff1b1b7812 */ /* 0x020fe200078ec0ff */
[----:B------:R-:W-:Y:S01]  /*3790*/  BSSY B1, `(.L_x_54) ;  /* 0x000000b000017945 */ /* 0x000fe20003800000 */
[----:B------:R-:W-:Y:S02]  /*37a0*/  ISETP.LT.OR P0, PT, R6, 0x9, !P0 ;  /* 0x000000090600780c */ /* 0x000fe40004701670 */
[----:B------:R-:W-:-:S05]  /*37b0*/  F2FP.F16.E4M3.UNPACK_B R27, R27 ;  /* 0x0000001bff1b723e */ /* 0x000fca00020006ff */
        /* <DEDUP_REMOVED lines=8> */
.L_x_55:
[----:B------:R-:W-:Y:S05]  /*3840*/  BSYNC B1 ;  /* 0x0000000000017941 */ /* 0x000fea0003800000 */
.L_x_54:
        /* <DEDUP_REMOVED lines=12> */
.L_x_57:
[----:B------:R-:W-:Y:S05]  /*3910*/  BSYNC B1 ;  /* 0x0000000000017941 */ /* 0x000fea0003800000 */
.L_x_56:
        /* <DEDUP_REMOVED lines=13> */
.L_x_59:
[----:B------:R-:W-:Y:S05]  /*39f0*/  BSYNC B1 ;  /* 0x0000000000017941 */ /* 0x000fea0003800000 */
.L_x_58:
        /* <DEDUP_REMOVED lines=13> */
.L_x_61:
[----:B------:R-:W-:Y:S05]  /*3ad0*/  BSYNC B1 ;  /* 0x0000000000017941 */ /* 0x000fea0003800000 */
.L_x_60:
        /* <DEDUP_REMOVED lines=12> */
.L_x_63:
[----:B------:R-:W-:Y:S05]  /*3ba0*/  BSYNC B1 ;  /* 0x0000000000017941 */ /* 0x000fea0003800000 */
.L_x_62:
        /* <DEDUP_REMOVED lines=12> */
.L_x_65:
[----:B------:R-:W-:Y:S05]  /*3c70*/  BSYNC B1 ;  /* 0x0000000000017941 */ /* 0x000fea0003800000 */
.L_x_64:
        /* <DEDUP_REMOVED lines=13> */
.L_x_67:
[----:B------:R-:W-:Y:S05]  /*3d50*/  BSYNC B1 ;  /* 0x0000000000017941 */ /* 0x000fea0003800000 */
.L_x_66:
        /* <DEDUP_REMOVED lines=13> */
.L_x_69:
[----:B------:R-:W-:Y:S05]  /*3e30*/  BSYNC B1 ;  /* 0x0000000000017941 */ /* 0x000fea0003800000 */
.L_x_68:
        /* <DEDUP_REMOVED lines=12> */
.L_x_71:
[----:B------:R-:W-:Y:S05]  /*3f00*/  BSYNC B1 ;  /* 0x0000000000017941 */ /* 0x000fea0003800000 */
.L_x_70:
        /* <DEDUP_REMOVED lines=12> */
.L_x_73:
[----:B------:R-:W-:Y:S05]  /*3fd0*/  BSYNC B1 ;  /* 0x0000000000017941 */ /* 0x000fea0003800000 */
.L_x_72:
        /* <DEDUP_REMOVED lines=13> */
.L_x_75:
[----:B------:R-:W-:Y:S05]  /*40b0*/  BSYNC B1 ;  /* 0x0000000000017941 */ /* 0x000fea0003800000 */
.L_x_74:
        /* <DEDUP_REMOVED lines=13> */
.L_x_77:
[----:B------:R-:W-:Y:S05]  /*4190*/  BSYNC B1 ;  /* 0x0000000000017941 */ /* 0x000fea0003800000 */
.L_x_76:
        /* <DEDUP_REMOVED lines=12> */
.L_x_79:
[----:B------:R-:W-:Y:S05]  /*4260*/  BSYNC B1 ;  /* 0x0000000000017941 */ /* 0x000fea0003800000 */
.L_x_78:
        /* <DEDUP_REMOVED lines=12> */
.L_x_81:
[----:B------:R-:W-:Y:S05]  /*4330*/  BSYNC B1 ;  /* 0x0000000000017941 */ /* 0x000fea0003800000 */
.L_x_80:
        /* <DEDUP_REMOVED lines=13> */
.L_x_83:
[----:B------:R-:W-:Y:S05]  /*4410*/  BSYNC B1 ;  /* 0x0000000000017941 */ /* 0x000fea0003800000 */
.L_x_82:
        /* <DEDUP_REMOVED lines=13> */
.L_x_85:
[----:B------:R-:W-:Y:S05]  /*44f0*/  BSYNC B1 ;  /* 0x0000000000017941 */ /* 0x000fea0003800000 */
.L_x_84:
        /* <DEDUP_REMOVED lines=12> */
.L_x_87:
[----:B------:R-:W-:Y:S05]  /*45c0*/  BSYNC B1 ;  /* 0x0000000000017941 */ /* 0x000fea0003800000 */
.L_x_86:
        /* <DEDUP_REMOVED lines=12> */
.L_x_89:
[----:B------:R-:W-:Y:S05]  /*4690*/  BSYNC B1 ;  /* 0x0000000000017941 */ /* 0x000fea0003800000 */
.L_x_88:
        /* <DEDUP_REMOVED lines=13> */
.L_x_91:
[----:B------:R-:W-:Y:S05]  /*4770*/  BSYNC B1 ;  /* 0x0000000000017941 */ /* 0x000fea0003800000 */
.L_x_90:
        /* <DEDUP_REMOVED lines=13> */
.L_x_93:
[----:B------:R-:W-:Y:S05]  /*4850*/  BSYNC B1 ;  /* 0x0000000000017941 */ /* 0x000fea0003800000 */
.L_x_92:
        /* <DEDUP_REMOVED lines=12> */
.L_x_95:
[----:B------:R-:W-:Y:S05]  /*4920*/  BSYNC B1 ;  /* 0x0000000000017941 */ /* 0x000fea0003800000 */
.L_x_94:
        /* <DEDUP_REMOVED lines=12> */
.L_x_97:
[----:B------:R-:W-:Y:S05]  /*49f0*/  BSYNC B1 ;  /* 0x0000000000017941 */ /* 0x000fea0003800000 */
.L_x_96:
        /* <DEDUP_REMOVED lines=13> */
.L_x_99:
[----:B------:R-:W-:Y:S05]  /*4ad0*/  BSYNC B1 ;  /* 0x0000000000017941 */ /* 0x000fea0003800000 */
.L_x_98:
[----:B-----5:R-:W-:Y:S01]  /*4ae0*/  LOP3.LUT R27, R27, 0xff, RZ, 0xc0, !PT ;  /* 0x000000ff1b1b7812 */ /* 0x020fe200078ec0ff */
[----:B------:R-:W-:Y:S01]  /*4af0*/  BSSY B1, `(.L_x_100) ;  /* 0x000000c000017945 */ /* 0x000fe20003800000 */
[----:B------:R-:W-:Y:S02]  /*4b00*/  ISETP.GE.AND P1, PT, R26, 0x3a, PT ;  /* 0x0000003a1a00780c */ /* 0x000fe40003f26270 */
[----:B------:R-:W-:Y:S02]  /*4b10*/  F2FP.F16.E4M3.UNPACK_B R27, R27 ;  /* 0x0000001bff1b723e */ /* 0x000fe400020006ff */
[----:B------:R-:W-:Y:S02]  /*4b20*/  ISETP.LT.OR P3, PT, R6, 0x1, !P1 ;  /* 0x000000010600780c */ /* 0x000fe40004f61670 */
[----:B------:R-:W-:Y:S01]  /*4b30*/  PRMT R26, RZ, 0x7610, R26 ;  /* 0x00007610ff1a7816 */ /* 0x000fe2000000001a */
[----:B------:R-:W-:-:S05]  /*4b40*/  HADD2.F32 R28, -RZ, R27.H0_H0 ;  /* 0x2000001bff1c7230 */ /* 0x000fca0000004100 */
[----:B------:R-:W-:-:S04]  /*4b50*/  FMUL R28, R28, R15 ;  /* 0x0000000f1c1c7220 */ /* 0x000fc80000400000 */
[----:B------:R-:W-:-:S05]  /*4b60*/  FFMA R28, R57, R14, R28 ;  /* 0x0000000e391c7223 */ /* 0x000fca000000001c */
[----:B------:R-:W-:-:S05]  /*4b70*/  F2FP.SATFINITE.E4M3.F32.PACK_AB_MERGE_C R27, RZ, R28, RZ ;  /* 0x0000001cff1b723e */ /* 0x000fca00048070ff */
[----:B------:R0:W-:Y:S01]  /*4b80*/  @!P2 STG.E.U8 desc[UR20][R16.64+0x38], R27 ;  /* 0x0000381b1000a986 */ /* 0x0001e2000c101114 */
[----:B------:R-:W-:Y:S05]  /*4b90*/  @P3 BRA `(.L_x_101) ;  /* 0x0000000000043947 */ /* 0x000fea0003800000 */
[----:B------:R0:W5:Y:S02]  /*4ba0*/  LDG.E.U8 R26, desc[UR20][R4.64+0x39] ;  /* 0x00003914041a7981 */ /* 0x000164000c1e1100 */
.L_x_101:
[----:B------:R-:W-:Y:S05]  /*4bb0*/  BSYNC B1 ;  /* 0x0000000000017941 */ /* 0x000fea0003800000 */
.L_x_100:
[----:B-----5:R-:W-:Y:S01]  /*4bc0*/  LOP3.LUT R26, R26, 0xff, RZ, 0xc0, !PT ;  /* 0x000000ff1a1a7812 */ /* 0x020fe200078ec0ff */
[----:B------:R-:W-:Y:S01]  /*4bd0*/  BSSY B1, `(.L_x_102) ;  /* 0x000000b000017945 */ /* 0x000fe20003800000 */
[----:B------:R-:W-:Y:S02]  /*4be0*/  ISETP.LT.OR P0, PT, R6, 0x9, !P0 ;  /* 0x000000090600780c */ /* 0x000fe40004701670 */
[----:B------:R-:W-:Y:S02]  /*4bf0*/  F2FP.F16.E4M3.UNPACK_B R26, R26 ;  /* 0x0000001aff1a723e */ /* 0x000fe400020006ff */
[----:B0-2---:R-:W-:-:S03]  /*4c00*/  PRMT R4, RZ, 0x7610, R4 ;  /* 0x00007610ff047816 */ /* 0x005fc60000000004 */
[----:B------:R-:W-:-:S05]  /*4c10*/  HADD2.F32 R26, -RZ, R26.H0_H0 ;  /* 0x2000001aff1a7230 */ /* 0x000fca0000004100 */
[----:B------:R-:W-:-:S04]  /*4c20*/  FMUL R5, R26, R15 ;  /* 0x0000000f1a057220 */ /* 0x000fc80000400000 */
[----:B------:R-:W-:-:S05]  /*4c30*/  FFMA R5, R56, R14, R5 ;  /* 0x0000000e38057223 */ /* 0x000fca0000000005 */
[----:B------:R-:W-:-:S05]  /*4c40*/  F2FP.SATFINITE.E4M3.F32.PACK_AB_MERGE_C R5, RZ, R5, RZ ;  /* 0x00000005ff05723e */ /* 0x000fca00048070ff */
[----:B------:R0:W-:Y:S01]  /*4c50*/  @!P3 STG.E.U8 desc[UR20][R16.64+0x39], R5 ;  /* 0x000039051000b986 */ /* 0x0001e2000c101114 */
[----:B------:R-:W-:Y:S05]  /*4c60*/  @P0 BRA `(.L_x_103) ;  /* 0x0000000000040947 */ /* 0x000fea0003800000 */
[----:B------:R2:W5:Y:S02]  /*4c70*/  LDG.E.U8 R4, desc[UR20][R24.64+0x38] ;  /* 0x0000381418047981 */ /* 0x000564000c1e1100 */
.L_x_103:
[----:B------:R-:W-:Y:S05]  /*4c80*/  BSYNC B1 ;  /* 0x0000000000017941 */ /* 0x000fea0003800000 */
.L_x_102:
[----:B-----5:R-:W-:Y:S01]  /*4c90*/  LOP3.LUT R4, R4, 0xff, RZ, 0xc0, !PT ;  /* 0x000000ff04047812 */ /* 0x020fe200078ec0ff */
[----:B------:R-:W-:Y:S01]  /*4ca0*/  BSSY B1, `(.L_x_104) ;  /* 0x000000b000017945 */ /* 0x000fe20003800000 */
[----:B------:R-:W-:Y:S02]  /*4cb0*/  ISETP.LT.OR P1, PT, R6, 0x9, !P1 ;  /* 0x000000090600780c */ /* 0x000fe40004f21670 */
[----:B------:R-:W-:-:S05]  /*4cc0*/  F2FP.F16.E4M3.UNPACK_B R4, R4 ;  /* 0x00000004ff04723e */ /* 0x000fca00020006ff */
[----:B------:R-:W-:-:S05]  /*4cd0*/  HADD2.F32 R4, -RZ, R4.H0_H0 ;  /* 0x20000004ff047230 */ /* 0x000fca0000004100 */
[----:B------:R-:W-:-:S04]  /*4ce0*/  FMUL R4, R4, R15 ;  /* 0x0000000f04047220 */ /* 0x000fc80000400000 */
[----:B------:R-:W-:-:S05]  /*4cf0*/  FFMA R4, R23, R14, R4 ;  /* 0x0000000e17047223 */ /* 0x000fca0000000004 */
[----:B0-----:R-:W-:Y:S02]  /*4d00*/  F2FP.SATFINITE.E4M3.F32.PACK_AB_MERGE_C R5, RZ, R4, RZ ;  /* 0x00000004ff05723e */ /* 0x001fe400048070ff */
[----:B------:R-:W-:-:S03]  /*4d10*/  PRMT R4, RZ, 0x7610, R4 ;  /* 0x00007610ff047816 */ /* 0x000fc60000000004 */
[----:B------:R0:W-:Y:S01]  /*4d20*/  @!P0 STG.E.U8 desc[UR20][R18.64+0x38], R5 ;  /* 0x0000380512008986 */ /* 0x0001e2000c101114 */
[----:B------:R-:W-:Y:S05]  /*4d30*/  @P1 BRA `(.L_x_105) ;  /* 0x0000000000041947 */ /* 0x000fea0003800000 */
[----:B------:R0:W5:Y:S02]  /*4d40*/  LDG.E.U8 R4, desc[UR20][R24.64+0x39] ;  /* 0x0000391418047981 */ /* 0x000164000c1e1100 */
.L_x_105:
[----:B------:R-:W-:Y:S05]  /*4d50*/  BSYNC B1 ;  /* 0x0000000000017941 */ /* 0x000fea0003800000 */
.L_x_104:
[----:B------:R-:W-:Y:S05]  /*4d60*/  @P1 BRA `(.L_x_106) ;  /* 0x0000000800601947 */ /* 0x000fea0003800000 */
[----:B-----5:R-:W-:-:S04]  /*4d70*/  LOP3.LUT R4, R4, 0xff, RZ, 0xc0, !PT ;  /* 0x000000ff04047812 */ /* 0x020fc800078ec0ff */
[----:B------:R-:W-:-:S05]  /*4d80*/  F2FP.F16.E4M3.UNPACK_B R4, R4 ;  /* 0x00000004ff04723e */ /* 0x000fca00020006ff */
[----:B------:R-:W-:-:S05]  /*4d90*/  HADD2.F32 R4, -RZ, R4.H0_H0 ;  /* 0x20000004ff047230 */ /* 0x000fca0000004100 */
[----:B0-----:R-:W-:-:S04]  /*4da0*/  FMUL R5, R4, R15 ;  /* 0x0000000f04057220 */ /* 0x001fc80000400000 */
[----:B------:R-:W-:-:S05]  /*4db0*/  FFMA R5, R22, R14, R5 ;  /* 0x0000000e16057223 */ /* 0x000fca0000000005 */
[----:B------:R-:W-:-:S05]  /*4dc0*/  F2FP.SATFINITE.E4M3.F32.PACK_AB_MERGE_C R5, RZ, R5, RZ ;  /* 0x00000005ff05723e */ /* 0x000fca00048070ff */
[----:B------:R0:W-:Y:S01]  /*4dd0*/  STG.E.U8 desc[UR20][R18.64+0x39], R5 ;  /* 0x0000390512007986 */ /* 0x0001e2000c101114 */
[----:B------:R-:W-:Y:S05]  /*4de0*/  BRA `(.L_x_106) ;  /* 0x0000000800407947 */ /* 0x000fea0003800000 */
.L_x_41:
[C---:B------:R-:W-:Y:S01]  /*4df0*/  ISETP.GE.AND P3, PT, R26.reuse, 0x1, PT ;  /* 0x000000011a00780c */ /* 0x040fe20003f66270 */
[-C--:B--2---:R-:W-:Y:S01]  /*4e00*/  FMUL R85, R85, R14.reuse ;  /* 0x0000000e55557220 */ /* 0x084fe20000400000 */
[----:B------:R-:W-:Y:S01]  /*4e10*/  ISETP.GE.AND P0, PT, R26, 0x2, PT ;  /* 0x000000021a00780c */ /* 0x000fe20003f06270 */
[-C--:B------:R-:W-:Y:S01]  /*4e20*/  FMUL R84, R84, R14.reuse ;  /* 0x0000000e54547220 */ /* 0x080fe20000400000 */
[C---:B------:R-:W-:Y:S01]  /*4e30*/  ISETP.LT.OR P1, PT, R6.reuse, 0x1, !P3 ;  /* 0x000000010600780c */ /* 0x040fe20005f21670 */
[-C--:B------:R-:W-:Y:S01]  /*4e40*/  FMUL R83, R83, R14.reuse ;  /* 0x0000000e53537220 */ /* 0x080fe20000400000 */
[----:B------:R-:W-:Y:S01]  /*4e50*/  ISETP.LT.OR P2, PT, R6, 0x1, !P0 ;  /* 0x000000010600780c */ /* 0x000fe20004741670 */
[-C--:B------:R-:W-:Y:S01]  /*4e60*/  FMUL R82, R82, R14.reuse ;  /* 0x0000000e52527220 */ /* 0x080fe20000400000 */
[----:B------:R-:W-:Y:S01]  /*4e70*/  ISETP.LT.OR P3, PT, R6, 0x9, !P3 ;  /* 0x000000090600780c */ /* 0x000fe20005f61670 */
[-C--:B------:R-:W-:Y:S01]  /*4e80*/  FMUL R81, R81, R14.reuse ;  /* 0x0000000e51517220 */ /* 0x080fe20000400000 */
[----:B------:R-:W-:Y:S01]  /*4e90*/  F2FP.SATFINITE.E4M3.F32.PACK_AB_MERGE_C R85, RZ, R85, RZ ;  /* 0x00000055ff55723e */ /* 0x000fe200048070ff */
[----:B------:R-:W-:Y:S01]  /*4ea0*/  FMUL R80, R80, R14 ;  /* 0x0000000e50507220 */ /* 0x000fe20000400000 */
[----:B------:R-:W-:Y:S01]  /*4eb0*/  F2FP.SATFINITE.E4M3.F32.PACK_AB_MERGE_C R5, RZ, R84, RZ ;  /* 0x00000054ff05723e */ /* 0x000fe200048070ff */
[-C--:B------:R-:W-:Y:S01]  /*4ec0*/  FMUL R79, R79, R14.reuse ;  /* 0x0000000e4f4f7220 */ /* 0x080fe20000400000 */
[----:B------:R-:W-:Y:S01]  /*4ed0*/  F2FP.SATFINITE.E4M3.F32.PACK_AB_MERGE_C R83, RZ, R83, RZ ;  /* 0x00000053ff53723e */ /* 0x000fe200048070ff */
[-C--:B------:R-:W-:Y:S01]  /*4ee0*/  FMUL R78, R78, R14.reuse ;  /* 0x0000000e4e4e7220 */ /* 0x080fe20000400000 */
[----:B------:R-:W-:Y:S01]  /*4ef0*/  ISETP.LT.OR P0, PT, R6, 0x9, !P0 ;  /* 0x000000090600780c */ /* 0x000fe20004701670 */
[----:B------:R-:W-:Y:S01]  /*4f00*/  @!P1 STG.E.U8 desc[UR20][R16.64], R85 ;  /* 0x0000005510009986 */ /* 0x000fe2000c101114 */
[C---:B------:R-:W-:Y:S01]  /*4f10*/  ISETP.GE.AND P1, PT, R26.reuse, 0x9, PT ;  /* 0x000000091a00780c */ /* 0x040fe20003f26270 */
[-C--:B------:R-:W-:Y:S01]  /*4f20*/  FMUL R77, R77, R14.reuse ;  /* 0x0000000e4d4d7220 */ /* 0x080fe20000400000 */
[----:B------:R-:W-:Y:S01]  /*4f30*/  F2FP.SATFINITE.E4M3.F32.PACK_AB_MERGE_C R81, RZ, R81, RZ ;  /* 0x00000051ff51723e */ /* 0x000fe200048070ff */
[----:B------:R0:W-:Y:S01]  /*4f40*/  @!P2 STG.E.U8 desc[UR20][R16.64+0x1], R5 ;  /* 0x000001051000a986 */ /* 0x0001e2000c101114 */
[----:B------:R-:W-:Y:S01]  /*4f50*/  ISETP.GE.AND P2, PT, R26, 0xa, PT ;  /* 0x0000000a1a00780c */ /* 0x000fe20003f46270 */
[----:B------:R-:W-:Y:S01]  /*4f60*/  FMUL R76, R76, R14 ;  /* 0x0000000e4c4c7220 */ /* 0x000fe20000400000 */
[----:B------:R-:W-:Y:S01]  /*4f70*/  F2FP.SATFINITE.E4M3.F32.PACK_AB_MERGE_C R25, RZ, R80, RZ ;  /* 0x00000050ff19723e */ /* 0x000fe200048070ff */
[----:B------:R-:W-:Y:S01]  /*4f80*/  @!P3 STG.E.U8 desc[UR20][R18.64], R83 ;  /* 0x000000531200b986 */ /* 0x000fe2000c101114 */
[----:B------:R-:W-:Y:S01]  /*4f90*/  ISETP.LT.OR P3, PT, R6, 0x1, !P1 ;  /* 0x000000010600780c */ /* 0x000fe20004f61670 */
[-C--:B------:R-:W-:Y:S01]  /*4fa0*/  FMUL R74, R74, R14.reuse ;  /* 0x0000000e4a4a7220 */ /* 0x080fe20000400000 */
[C---:B------:R-:W-:Y:S01]  /*4fb0*/  ISETP.LT.OR P5, PT, R6.reuse, 0x1, !P2 ;  /* 0x000000010600780c */ /* 0x040fe200057a1670 */
[-C--:B------:R-:W-:Y:S01]  /*4fc0*/  FMUL R75, R75, R14.reuse ;  /* 0x0000000e4b4b7220 */ /* 0x080fe20000400000 */
[----:B------:R-:W-:Y:S01]  /*4fd0*/  ISETP.LT.OR P1, PT, R6, 0x9, !P1 ;  /* 0x000000090600780c */ /* 0x000fe20004f21670 */
[-C--:B------:R-:W-:Y:S01]  /*4fe0*/  FMUL R73, R73, R14.reuse ;  /* 0x0000000e49497220 */ /* 0x080fe20000400000 */
[----:B------:R-:W-:Y:S01]  /*4ff0*/  F2FP.SATFINITE.E4M3.F32.PACK_AB_MERGE_C R79, RZ, R79, RZ ;  /* 0x0000004fff4f723e */ /* 0x000fe200048070ff */
[----:B------:R-:W-:Y:S01]  /*5000*/  FMUL R72, R72, R14 ;  /* 0x0000000e48487220 */ /* 0x000fe20000400000 */
[----:B0-----:R-:W-:Y:S01]  /*5010*/  F2FP.SATFINITE.E4M3.F32.PACK_AB_MERGE_C R5, RZ, R82, RZ ;  /* 0x00000052ff05723e */ /* 0x001fe200048070ff */
[-C--:B------:R-:W-:Y:S01]  /*5020*/  FMUL R70, R70, R14.reuse ;  /* 0x0000000e46467220 */ /* 0x080fe20000400000 */
[----:B------:R-:W-:Y:S01]  /*5030*/  ISETP.LT.OR P2, PT, R6, 0x9, !P2 ;  /* 0x000000090600780c */ /* 0x000fe20005741670 */
[----:B------:R-:W-:Y:S01]  /*5040*/  FMUL R71, R71, R14 ;  /* 0x0000000e47477220 */ /* 0x000fe20000400000 */
[----:B------:R-:W-:Y:S01]  /*5050*/  F2FP.SATFINITE.E4M3.F32.PACK_AB_MERGE_C R27, RZ, R78, RZ ;  /* 0x0000004eff1b723e */ /* 0x000fe200048070ff */
[----:B------:R0:W-:Y:S01]  /*5060*/  @!P0 STG.E.U8 desc[UR20][R18.64+0x1], R5 ;  /* 0x0000010512008986 */ /* 0x0001e2000c101114 */
[C---:B------:R-:W-:Y:S01]  /*5070*/  ISETP.GE.AND P0, PT, R26.reuse, 0x11, PT ;  /* 0x000000111a00780c */ /* 0x040fe20003f06270 */
[-C--:B------:R-:W-:Y:S01]  /*5080*/  FMUL R69, R69, R14.reuse ;  /* 0x0000000e45457220 */ /* 0x080fe20000400000 */
[----:B------:R-:W-:Y:S01]  /*5090*/  F2FP.SATFINITE.E4M3.F32.PACK_AB_MERGE_C R77, RZ, R77, RZ ;  /* 0x0000004dff4d723e */ /* 0x000fe200048070ff */
[----:B------:R-:W-:Y:S01]  /*50a0*/  @!P3 STG.E.U8 desc[UR20][R16.64+0x8], R81 ;  /* 0x000008511000b986 */ /* 0x000fe2000c101114 */
[----:B------:R-:W-:Y:S01]  /*50b0*/  ISETP.GE.AND P3, PT, R26, 0x12, PT ;  /* 0x000000121a00780c */ /* 0x000fe20003f66270 */
[-C--:B------:R-:W-:Y:S01]  /*50c0*/  FMUL R68, R68, R14.reuse ;  /* 0x0000000e44447220 */ /* 0x080fe20000400000 */
[----:B------:R-:W-:Y:S01]  /*50d0*/  F2FP.SATFINITE.E4M3.F32.PACK_AB_MERGE_C R75, RZ, R75, RZ ;  /* 0x0000004bff4b723e */ /* 0x000fe200048070ff */
[----:B------:R1:W-:Y:S01]  /*50e0*/  @!P5 STG.E.U8 desc[UR20][R16.64+0x9], R25 ;  /* 0x000009191000d986 */ /* 0x0003e2000c101114 */
[C---:B------:R-:W-:Y:S01]  /*50f0*/  ISETP.LT.OR P5, PT, R6.reuse, 0x1, !P3 ;  /* 0x000000010600780c */ /* 0x040fe20005fa1670 */
[-C--:B------:R-:W-:Y:S01]  /*5100*/  FMUL R67, R67, R14.reuse ;  /* 0x0000000e43437220 */ /* 0x080fe20000400000 */
[C---:B------:R-:W-:Y:S01]  /*5110*/  ISETP.LT.OR P3, PT, R6.reuse, 0x9, !P3 ;  /* 0x000000090600780c */ /* 0x040fe20005f61670 */
[----:B------:R-:W-:Y:S01]  /*5120*/  @!P1 STG.E.U8 desc[UR20][R18.64+0x8], R79 ;  /* 0x0000084f12009986 */ /* 0x000fe2000c101114 */
[----:B------:R-:W-:Y:S01]  /*5130*/  ISETP.LT.OR P1, PT, R6, 0x1, !P0 ;  /* 0x000000010600780c */ /* 0x000fe20004721670 */
[----:B------:R-:W-:Y:S01]  /*5140*/  FMUL R66, R66, R14 ;  /* 0x0000000e42427220 */ /* 0x000fe20000400000 */
[----:B0-----:R-:W-:Y:S01]  /*5150*/  F2FP.SATFINITE.E4M3.F32.PACK_AB_MERGE_C R5, RZ, R76, RZ ;  /* 0x0000004cff05723e */ /* 0x001fe200048070ff */
[----:B------:R-:W-:Y:S01]  /*5160*/  @!P2 STG.E.U8 desc[UR20][R18.64+0x9], R27 ;  /* 0x0000091b1200a986 */ /* 0x000fe2000c101114 */
[----:B------:R-:W-:Y:S01]  /*5170*/  ISETP.GE.AND P2, PT, R26, 0x19, PT ;  /* 0x000000191a00780c */ /* 0x000fe20003f46270 */
[-C--:B------:R-:W-:Y:S01]  /*5180*/  FMUL R65, R65, R14.reuse ;  /* 0x0000000e41417220 */ /* 0x080fe20000400000 */
[----:B------:R-:W-:Y:S01]  /*5190*/  ISETP.LT.OR P0, PT, R6, 0x9, !P0 ;  /* 0x000000090600780c */ /* 0x000fe20004701670 */
[----:B------:R-:W-:Y:S01]  /*51a0*/  FMUL R64, R64, R14 ;  /* 0x0000000e40407220 */ /* 0x000fe20000400000 */
[----:B------:R-:W-:Y:S01]  /*51b0*/  ISETP.LT.OR P6, PT, R6, 0x1, !P2 ;  /* 0x000000010600780c */ /* 0x000fe200057c1670 */
[----:B------:R0:W-:Y:S01]  /*51c0*/  @!P5 STG.E.U8 desc[UR20][R16.64+0x11], R5 ;  /* 0x000011051000d986 */ /* 0x0001e2000c101114 */
[----:B-1----:R-:W-:Y:S01]  /*51d0*/  F2FP.SATFINITE.E4M3.F32.PACK_AB_MERGE_C R25, RZ, R74, RZ ;  /* 0x0000004aff19723e */ /* 0x002fe200048070ff */
[-C--:B------:R-:W-:Y:S01]  /*51e0*/  FMUL R62, R62, R14.reuse ;  /* 0x0000000e3e3e7220 */ /* 0x080fe20000400000 */
[----:B------:R-:W-:Y:S01]  /*51f0*/  F2FP.SATFINITE.E4M3.F32.PACK_AB_MERGE_C R73, RZ, R73, RZ ;  /* 0x00000049ff49723e */ /* 0x000fe200048070ff */
[----:B------:R-:W-:Y:S01]  /*5200*/  @!P1 STG.E.U8 desc[UR20][R16.64+0x10], R77 ;  /* 0x0000104d10009986 */ /* 0x000fe2000c101114 */
[----:B------:R-:W-:Y:S01]  /*5210*/  ISETP.GE.AND P1, PT, R26, 0x1a, PT ;  /* 0x0000001a1a00780c */ /* 0x000fe20003f26270 */
[-C--:B------:R-:W-:Y:S01]  /*5220*/  FMUL R63, R63, R14.reuse ;  /* 0x0000000e3f3f7220 */ /* 0x080fe20000400000 */
[C---:B------:R-:W-:Y:S01]  /*5230*/  ISETP.LT.OR P2, PT, R6.reuse, 0x9, !P2 ;  /* 0x000000090600780c */ /* 0x040fe20005741670 */
[----:B------:R1:W-:Y:S01]  /*5240*/  @!P3 STG.E.U8 desc[UR20][R18.64+0x11], R25 ;  /* 0x000011191200b986 */ /* 0x0003e2000c101114 */
[C---:B------:R-:W-:Y:S01]  /*5250*/  ISETP.LT.OR P5, PT, R6.reuse, 0x1, !P1 ;  /* 0x000000010600780c */ /* 0x040fe20004fa1670 */
[----:B------:R-:W-:Y:S01]  /*5260*/  FMUL R61, R61, R14 ;  /* 0x0000000e3d3d7220 */ /* 0x000fe20000400000 */
[----:B------:R-:W-:Y:S01]  /*5270*/  ISETP.LT.OR P3, PT, R6, 0x9, !P1 ;  /* 0x000000090600780c */ /* 0x000fe20004f61670 */
[----:B------:R-:W-:Y:S01]  /*5280*/  @!P0 STG.E.U8 desc[UR20][R18.64+0x10], R75 ;  /* 0x0000104b12008986 */ /* 0x000fe2000c101114 */
[----:B0-----:R-:W-:Y:S01]  /*5290*/  F2FP.SATFINITE.E4M3.F32.PACK_AB_MERGE_C R5, RZ, R72, RZ ;  /* 0x00000048ff05723e */ /* 0x001fe200048070ff */
[-C--:B------:R-:W-:Y:S01]  /*52a0*/  FMUL R60, R60, R14.reuse ;  /* 0x0000000e3c3c7220 */ /* 0x080fe20000400000 */
[C---:B------:R-:W-:Y:S01]  /*52b0*/  ISETP.GE.AND P0, PT, R26.reuse, 0x21, PT ;  /* 0x000000211a00780c */ /* 0x040fe20003f06270 */
[----:B------:R-:W-:Y:S01]  /*52c0*/  @!P6 STG.E.U8 desc[UR20][R16.64+0x18], R73 ;  /* 0x000018491000e986 */ /* 0x000fe2000c101114 */
[----:B------:R-:W-:Y:S01]  /*52d0*/  ISETP.GE.AND P1, PT, R26, 0x22, PT ;  /* 0x000000221a00780c */ /* 0x000fe20003f26270 */
[-C--:B------:R-:W-:Y:S01]  /*52e0*/  FMUL R59, R59, R14.reuse ;  /* 0x0000000e3b3b7220 */ /* 0x080fe20000400000 */
[----:B------:R-:W-:Y:S01]  /*52f0*/  ISETP.LT.OR P6, PT, R6, 0x1, !P0 ;  /* 0x000000010600780c */ /* 0x000fe200047c1670 */
[----:B------:R-:W-:Y:S01]  /*5300*/  FMUL R58, R58, R14 ;  /* 0x0000000e3a3a7220 */ /* 0x000fe20000400000 */
[----:B-1----:R-:W-:Y:S01]  /*5310*/  F2FP.SATFINITE.E4M3.F32.PACK_AB_MERGE_C R25, RZ, R70, RZ ;  /* 0x00000046ff19723e */ /* 0x002fe200048070ff */
[----:B------:R0:W-:Y:S01]  /*5320*/  @!P5 STG.E.U8 desc[UR20][R16.64+0x19], R5 ;  /* 0x000019051000d986 */ /* 0x0001e2000c101114 */
[----:B------:R-:W-:Y:S01]  /*5330*/  ISETP.LT.OR P5, PT, R6, 0x1, !P1 ;  /* 0x000000010600780c */ /* 0x000fe20004fa1670 */
[-C--:B------:R-:W-:Y:S01]  /*5340*/  FMUL R57, R57, R14.reuse ;  /* 0x0000000e39397220 */ /* 0x080fe20000400000 */
[----:B------:R-:W-:Y:S01]  /*5350*/  F2FP.SATFINITE.E4M3.F32.PACK_AB_MERGE_C R71, RZ, R71, RZ ;  /* 0x00000047ff47723e */ /* 0x000fe200048070ff */
[----:B------:R1:W-:Y:S01]  /*5360*/  @!P3 STG.E.U8 desc[UR20][R18.64+0x19], R25 ;  /* 0x000019191200b986 */ /* 0x0003e2000c101114 */
[----:B------:R-:W-:Y:S01]  /*5370*/  F2FP.SATFINITE.E4M3.F32.PACK_AB_MERGE_C R69, RZ, R69, RZ ;  /* 0x00000045ff45723e */ /* 0x000fe200048070ff */
[----:B------:R-:W-:Y:S01]  /*5380*/  FMUL R56, R56, R14 ;  /* 0x0000000e38387220 */ /* 0x000fe20000400000 */
[----:B------:R-:W-:Y:S01]  /*5390*/  F2FP.SATFINITE.E4M3.F32.PACK_AB_MERGE_C R27, RZ, R68, RZ ;  /* 0x00000044ff1b723e */ /* 0x000fe200048070ff */
[----:B------:R-:W-:Y:S01]  /*53a0*/  @!P2 STG.E.U8 desc[UR20][R18.64+0x18], R71 ;  /* 0x000018471200a986 */ /* 0x000fe2000c101114 */
[----:B------:R-:W-:Y:S01]  /*53b0*/  ISETP.LT.OR P3, PT, R6, 0x9, !P1 ;  /* 0x000000090600780c */ /* 0x000fe20004f61670 */
[-C--:B------:R-:W-:Y:S01]  /*53c0*/  FMUL R23, R23, R14.reuse ;  /* 0x0000000e17177220 */ /* 0x080fe20000400000 */
[----:B------:R-:W-:Y:S01]  /*53d0*/  ISETP.GE.AND P2, PT, R26, 0x29, PT ;  /* 0x000000291a00780c */ /* 0x000fe20003f46270 */
[----:B------:R-:W-:Y:S01]  /*53e0*/  @!P6 STG.E.U8 desc[UR20][R16.64+0x20], R69 ;  /* 0x000020451000e986 */ /* 0x000fe2000c101114 */
[----:B------:R-:W-:Y:S01]  /*53f0*/  ISETP.LT.OR P0, PT, R6, 0x9, !P0 ;  /* 0x000000090600780c */ /* 0x000fe20004701670 */
[----:B------:R-:W-:Y:S01]  /*5400*/  FMUL R22, R22, R14 ;  /* 0x0000000e16167220 */ /* 0x000fe20000400000 */
[----:B------:R-:W-:Y:S01]  /*5410*/  ISETP.GE.AND P1, PT, R26, 0x2a, PT ;  /* 0x0000002a1a00780c */ /* 0x000fe20003f26270 */
[----:B------:R-:W-:Y:S01]  /*5420*/  @!P5 STG.E.U8 desc[UR20][R16.64+0x21], R27 ;  /* 0x0000211b1000d986 */ /* 0x000fe2000c101114 */
[----:B------:R-:W-:-:S02]  /*5430*/  ISETP.LT.OR P6, PT, R6, 0x1, !P2 ;  /* 0x000000010600780c */ /* 0x000fc400057c1670 */
[C---:B------:R-:W-:Y:S02]  /*5440*/  ISETP.LT.OR P5, PT, R6.reuse, 0x1, !P1 ;  /* 0x000000010600780c */ /* 0x040fe40004fa1670 */
[----:B------:R-:W-:Y:S02]  /*5450*/  F2FP.SATFINITE.E4M3.F32.PACK_AB_MERGE_C R67, RZ, R67, RZ ;  /* 0x00000043ff43723e */ /* 0x000fe400048070ff */
[----:B0-----:R-:W-:Y:S02]  /*5460*/  F2FP.SATFINITE.E4M3.F32.PACK_AB_MERGE_C R5, RZ, R66, RZ ;  /* 0x00000042ff05723e */ /* 0x001fe400048070ff */
[----:B------:R-:W-:Y:S01]  /*5470*/  F2FP.SATFINITE.E4M3.F32.PACK_AB_MERGE_C R65, RZ, R65, RZ ;  /* 0x00000041ff41723e */ /* 0x000fe200048070ff */
[----:B------:R-:W-:Y:S01]  /*5480*/  @!P0 STG.E.U8 desc[UR20][R18.64+0x20], R67 ;  /* 0x0000204312008986 */ /* 0x000fe2000c101114 */
[----:B-1----:R-:W-:Y:S02]  /*5490*/  F2FP.SATFINITE.E4M3.F32.PACK_AB_MERGE_C R25, RZ, R64, RZ ;  /* 0x00000040ff19723e */ /* 0x002fe400048070ff */
[C---:B------:R-:W-:Y:S01]  /*54a0*/  ISETP.LT.OR P1, PT, R6.reuse, 0x9, !P1 ;  /* 0x000000090600780c */ /* 0x040fe20004f21670 */
[----:B------:R0:W-:Y:S01]  /*54b0*/  @!P3 STG.E.U8 desc[UR20][R18.64+0x21], R5 ;  /* 0x000021051200b986 */ /* 0x0001e2000c101114 */
[----:B------:R-:W-:-:S02]  /*54c0*/  ISETP.LT.OR P2, PT, R6, 0x9, !P2 ;  /* 0x000000090600780c */ /* 0x000fc40005741670 */
[C---:B------:R-:W-:Y:S01]  /*54d0*/  ISETP.GE.AND P3, PT, R26.reuse, 0x31, PT ;  /* 0x000000311a00780c */ /* 0x040fe20003f66270 */
[----:B------:R-:W-:Y:S01]  /*54e0*/  @!P6 STG.E.U8 desc[UR20][R16.64+0x28], R65 ;  /* 0x000028411000e986 */ /* 0x000fe2000c101114 */
[----:B------:R-:W-:Y:S02]  /*54f0*/  ISETP.GE.AND P0, PT, R26, 0x32, PT ;  /* 0x000000321a00780c */ /* 0x000fe40003f06270 */
[----:B------:R-:W-:Y:S01]  /*5500*/  F2FP.SATFINITE.E4M3.F32.PACK_AB_MERGE_C R63, RZ, R63, RZ ;  /* 0x0000003fff3f723e */ /* 0x000fe200048070ff */
[----:B------:R1:W-:Y:S01]  /*5510*/  @!P5 STG.E.U8 desc[UR20][R16.64+0x29], R25 ;  /* 0x000029191000d986 */ /* 0x0003e2000c101114 */
[C---:B------:R-:W-:Y:S02]  /*5520*/  ISETP.LT.OR P5, PT, R6.reuse, 0x1, !P3 ;  /* 0x000000010600780c */ /* 0x040fe40005fa1670 */
[----:B------:R-:W-:Y:S02]  /*5530*/  ISETP.LT.OR P6, PT, R6, 0x1, !P0 ;  /* 0x000000010600780c */ /* 0x000fe400047c1670 */
[----:B0-----:R-:W-:Y:S01]  /*5540*/  F2FP.SATFINITE.E4M3.F32.PACK_AB_MERGE_C R5, RZ, R62, RZ ;  /* 0x0000003eff05723e */ /* 0x001fe200048070ff */
[----:B------:R-:W-:Y:S01]  /*5550*/  @!P2 STG.E.U8 desc[UR20][R18.64+0x28], R63 ;  /* 0x0000283f1200a986 */ /* 0x000fe2000c101114 */
[----:B------:R-:W-:-:S02]  /*5560*/  F2FP.SATFINITE.E4M3.F32.PACK_AB_MERGE_C R61, RZ, R61, RZ ;  /* 0x0000003dff3d723e */ /* 0x000fc400048070ff */
[----:B------:R-:W-:Y:S01]  /*5570*/  ISETP.GE.AND P2, PT, R26, 0x3a, PT ;  /* 0x0000003a1a00780c */ /* 0x000fe20003f46270 */
[----:B------:R0:W-:Y:S01]  /*5580*/  @!P1 STG.E.U8 desc[UR20][R18.64+0x29], R5 ;  /* 0x0000290512009986 */ /* 0x0001e2000c101114 */
[----:B------:R-:W-:Y:S02]  /*5590*/  ISETP.LT.OR P1, PT, R6, 0x9, !P3 ;  /* 0x000000090600780c */ /* 0x000fe40005f21670 */
[----:B-1----:R-:W-:Y:S01]  /*55a0*/  F2FP.SATFINITE.E4M3.F32.PACK_AB_MERGE_C R25, RZ, R60, RZ ;  /* 0x0000003cff19723e */ /* 0x002fe200048070ff */
[----:B------:R-:W-:Y:S01]  /*55b0*/  @!P5 STG.E.U8 desc[UR20][R16.64+0x30], R61 ;  /* 0x0000303d1000d986 */ /* 0x000fe2000c101114 */
[----:B------:R-:W-:Y:S02]  /*55c0*/  ISETP.GE.AND P3, PT, R26, 0x39, PT ;  /* 0x000000391a00780c */ /* 0x000fe40003f66270 */
[C---:B------:R-:W-:Y:S01]  /*55d0*/  ISETP.LT.OR P0, PT, R6.reuse, 0x9, !P0 ;  /* 0x000000090600780c */ /* 0x040fe20004701670 */
[----:B------:R1:W-:Y:S01]  /*55e0*/  @!P6 STG.E.U8 desc[UR20][R16.64+0x31], R25 ;  /* 0x000031191000e986 */ /* 0x0003e2000c101114 */
[----:B------:R-:W-:-:S02]  /*55f0*/  ISETP.LT.OR P5, PT, R6, 0x1, !P3 ;  /* 0x000000010600780c */ /* 0x000fc40005fa1670 */
[C---:B------:R-:W-:Y:S02]  /*5600*/  ISETP.LT.OR P6, PT, R6.reuse, 0x1, !P2 ;  /* 0x000000010600780c */ /* 0x040fe400057c1670 */
[C---:B------:R-:W-:Y:S02]  /*5610*/  ISETP.LT.OR P3, PT, R6.reuse, 0x9, !P3 ;  /* 0x000000090600780c */ /* 0x040fe40005f61670 */
[----:B------:R-:W-:Y:S02]  /*5620*/  ISETP.LT.OR P2, PT, R6, 0x9, !P2 ;  /* 0x000000090600780c */ /* 0x000fe40005741670 */
[----:B------:R-:W-:Y:S02]  /*5630*/  F2FP.SATFINITE.E4M3.F32.PACK_AB_MERGE_C R59, RZ, R59, RZ ;  /* 0x0000003bff3b723e */ /* 0x000fe400048070ff */
[----:B0-----:R-:W-:Y:S02]  /*5640*/  F2FP.SATFINITE.E4M3.F32.PACK_AB_MERGE_C R5, RZ, R58, RZ ;  /* 0x0000003aff05723e */ /* 0x001fe400048070ff */
[----:B------:R-:W-:Y:S01]  /*5650*/  F2FP.SATFINITE.E4M3.F32.PACK_AB_MERGE_C R57, RZ, R57, RZ ;  /* 0x00000039ff39723e */ /* 0x000fe200048070ff */
[----:B------:R0:W-:Y:S01]  /*5660*/  @!P1 STG.E.U8 desc[UR20][R18.64+0x30], R59 ;  /* 0x0000303b12009986 */ /* 0x0001e2000c101114 */
[----:B-1----:R-:W-:-:S02]  /*5670*/  F2FP.SATFINITE.E4M3.F32.PACK_AB_MERGE_C R25, RZ, R56, RZ ;  /* 0x00000038ff19723e */ /* 0x002fc400048070ff */
[----:B------:R-:W-:Y:S01]  /*5680*/  F2FP.SATFINITE.E4M3.F32.PACK_AB_MERGE_C R23, RZ, R23, RZ ;  /* 0x00000017ff17723e */ /* 0x000fe200048070ff */
[----:B------:R0:W-:Y:S01]  /*5690*/  @!P0 STG.E.U8 desc[UR20][R18.64+0x31], R5 ;  /* 0x0000310512008986 */ /* 0x0001e2000c101114 */
[----:B------:R-:W-:-:S03]  /*56a0*/  F2FP.SATFINITE.E4M3.F32.PACK_AB_MERGE_C R27, RZ, R22, RZ ;  /* 0x00000016ff1b723e */ /* 0x000fc600048070ff */
[----:B------:R0:W-:Y:S04]  /*56b0*/  @!P5 STG.E.U8 desc[UR20][R16.64+0x38], R57 ;  /* 0x000038391000d986 */ /* 0x0001e8000c101114 */
[----:B------:R0:W-:Y:S04]  /*56c0*/  @!P6 STG.E.U8 desc[UR20][R16.64+0x39], R25 ;  /* 0x000039191000e986 */ /* 0x0001e8000c101114 */
[----:B------:R0:W-:Y:S04]  /*56d0*/  @!P3 STG.E.U8 desc[UR20][R18.64+0x38], R23 ;  /* 0x000038171200b986 */ /* 0x0001e8000c101114 */
[----:B------:R0:W-:Y:S02]  /*56e0*/  @!P2 STG.E.U8 desc[UR20][R18.64+0x39], R27 ;  /* 0x0000391b1200a986 */ /* 0x0001e4000c101114 */
.L_x_106:
[----:B------:R-:W-:Y:S05]  /*56f0*/  BSYNC B0 ;  /* 0x0000000000007941 */ /* 0x000fea0003800000 */
.L_x_40:
[C---:B------:R-:W-:Y:S01]  /*5700*/  LEA R2, P0, R8.reuse, R2, 0x1 ;  /* 0x0000000208027211 */ /* 0x040fe200078008ff */
[----:B------:R-:W-:Y:S01]  /*5710*/  ULDC.64 UR6, c[0x0][0x650] ;  /* 0x0001940000067ab9 */ /* 0x000fe20000000a00 */
[----:B-----5:R-:W-:Y:S01]  /*5720*/  IMAD.U32 R4, RZ, RZ, UR16 ;  /* 0x00000010ff047e24 */ /* 0x020fe2000f8e00ff */
[----:B0-----:R-:W-:Y:S01]  /*5730*/  PRMT R16, RZ, 0x7610, R16 ;  /* 0x00007610ff107816 */ /* 0x001fe20000000010 */
[----:B------:R-:W-:Y:S01]  /*5740*/  IMAD.MOV.U32 R6, RZ, RZ, -0x1 ;  /* 0xffffffffff067424 */ /* 0x000fe200078e00ff */
[----:B------:R-:W-:Y:S01]  /*5750*/  LEA.HI.X R3, R8, R3, R0, 0x1, P0 ;  /* 0x0000000308037211 */ /* 0x000fe200000f0c00 */
[----:B------:R0:W-:Y:S01]  /*5760*/  SYNCS.ARRIVE.TRANS64.A1T0 RZ, [R4+UR23], RZ ;  /* 0x000000ff04ff79a7 */ /* 0x0001e20008100017 */
[----:B------:R-:W-:Y:S01]  /*5770*/  ISETP.GE.U32.AND P0, PT, R2, UR6, PT ;  /* 0x0000000602007c0c */ /* 0x000fe2000bf06070 */
[----:B------:R-:W-:-:S03]  /*5780*/  IMAD.MOV.U32 R5, RZ, RZ, -0x1 ;  /* 0xffffffffff057424 */ /* 0x000fc600078e00ff */
[----:B------:R-:W-:Y:S01]  /*5790*/  ISETP.GE.U32.AND.EX P0, PT, R3, UR7, PT, P0 ;  /* 0x0000000703007c0c */ /* 0x000fe2000bf06100 */
[----:B0-----:R-:W-:-:S12]  /*57a0*/  IMAD.MOV.U32 R4, RZ, RZ, -0x1 ;  /* 0xffffffffff047424 */ /* 0x001fd800078e00ff */
[----:B------:R-:W-:Y:S05]  /*57b0*/  @P0 BRA `(.L_x_107) ;  /* 0x0000000400600947 */ /* 0x000fea0003800000 */
[----:B------:R-:W0:Y:S01]  /*57c0*/  S2R R28, SR_CTAID.X ;  /* 0x00000000001c7919 */ /* 0x000e220000002500 */
[----:B------:R-:W5:Y:S01]  /*57d0*/  LDC.64 R22, c[0x0][0x628] ;  /* 0x00018a00ff167b82 */ /* 0x000f620000000a00 */
[----:B------:R-:W-:Y:S01]  /*57e0*/  ULDC UR6, c[0x0][0x150] ;  /* 0x0000540000067ab9 */ /* 0x000fe20000000800 */
[----:B-1----:R-:W-:Y:S01]  /*57f0*/  IMAD.MOV.U32 R18, RZ, RZ, R2 ;  /* 0x000000ffff127224 */ /* 0x002fe200078e0002 */
[----:B------:R-:W1:Y:S01]  /*5800*/  S2R R30, SR_CTAID.Y ;  /* 0x00000000001e7919 */ /* 0x000e620000002600 */
[----:B------:R-:W-:-:S04]  /*5810*/  IMAD.MOV.U32 R19, RZ, RZ, R3 ;  /* 0x000000ffff137224 */ /* 0x000fc800078e0003 */
[----:B------:R-:W1:Y:S08]  /*5820*/  LDC R31, c[0x0][0x144] ;  /* 0x00005100ff1f7b82 */ /* 0x000e700000000800 */
[----:B------:R-:W1:Y:S08]  /*5830*/  LDC R6, c[0x0][0x630] ;  /* 0x00018c00ff067b82 */ /* 0x000e700000000800 */
[----:B------:R-:W1:Y:S01]  /*5840*/  LDC.64 R26, c[0x0][0x620] ;  /* 0x00018800ff1a7b82 */ /* 0x000e620000000a00 */
[----:B-----5:R-:W-:-:S04]  /*5850*/  ISETP.NE.U32.AND P0, PT, R22, RZ, PT ;  /* 0x000000ff1600720c */ /* 0x020fc80003f05070 */
[----:B------:R-:W-:Y:S02]  /*5860*/  ISETP.NE.AND.EX P0, PT, R23, RZ, PT, P0 ;  /* 0x000000ff1700720c */ /* 0x000fe40003f05300 */
[----:B0-----:R-:W-:-:S05]  /*5870*/  I2FP.F32.U32 R4, R28 ;  /* 0x0000001c00047245 */ /* 0x001fca0000201000 */
[----:B------:R-:W-:-:S04]  /*5880*/  FMUL R4, R4, UR6 ;  /* 0x0000000604047c20 */ /* 0x000fc80008400000 */
[----:B------:R0:W0:Y:S02]  /*5890*/  F2I.U32.TRUNC.NTZ R29, R4 ;  /* 0x00000004001d7305 */ /* 0x000024000020f000 */
[----:B------:R-:W-:Y:S05]  /*58a0*/  @!P0 BRA `(.L_x_108) ;  /* 0x0000000000288947 */ /* 0x000fea0003800000 */
[----:B------:R-:W5:Y:S02]  /*58b0*/  LDC R5, c[0x0][0x634] ;  /* 0x00018d00ff057b82 */ /* 0x000f640000000800 */
[----:B-----5:R-:W-:-:S05]  /*58c0*/  IADD3 R19, P0, R2, R5, RZ ;  /* 0x0000000502137210 */ /* 0x020fca0007f1e0ff */
[----:B--234-:R-:W-:-:S04]  /*58d0*/  IMAD.X R25, RZ, RZ, R3, P0 ;  /* 0x000000ffff197224 */ /* 0x01cfc800000e0603 */
[----:B0-----:R-:W-:-:S04]  /*58e0*/  IMAD.WIDE.U32 R4, R25, R22, RZ ;  /* 0x0000001619047225 */ /* 0x001fc800078e00ff */
[----:B------:R-:W-:-:S04]  /*58f0*/  IMAD.WIDE.U32 R16, P0, R19, R23, R4 ;  /* 0x0000001713107225 */ /* 0x000fc80007800004 */
[----:B------:R-:W-:-:S04]  /*5900*/  IMAD.WIDE.U32 R4, R19, R22, RZ ;  /* 0x0000001613047225 */ /* 0x000fc800078e00ff */
[----:B------:R-:W-:Y:S01]  /*5910*/  IMAD.X R19, RZ, RZ, RZ, P0 ;  /* 0x000000ffff137224 */ /* 0x000fe200000e06ff */
[----:B------:R-:W-:Y:S01]  /*5920*/  IADD3 RZ, P0, R5, R16, RZ ;  /* 0x0000001005ff7210 */ /* 0x000fe20007f1e0ff */
[----:B------:R-:W-:-:S04]  /*5930*/  IMAD.MOV.U32 R18, RZ, RZ, R17 ;  /* 0x000000ffff127224 */ /* 0x000fc800078e0011 */
[----:B------:R-:W-:-:S08]  /*5940*/  IMAD.WIDE.U32.X R18, R25, R23, R18, P0 ;  /* 0x0000001719127225 */ /* 0x000fd000000e0412 */
.L_x_108:
[-CC-:B-1234-:R-:W-:Y:S01]  /*5950*/  SHF.R.U64 R24, R18, R6.reuse, R19.reuse ;  /* 0x0000000612187219 */ /* 0x19efe20000001213 */
[----:B------:R-:W1:Y:S01]  /*5960*/  LDC.64 R34, c[0x0][0x640] ;  /* 0x00019000ff227b82 */ /* 0x000e620000000a00 */
[----:B0-----:R-:W-:Y:S01]  /*5970*/  SHF.R.U32.HI R4, RZ, R6, R19 ;  /* 0x00000006ff047219 */ /* 0x001fe20000011613 */
[----:B------:R-:W-:Y:S01]  /*5980*/  IMAD.MOV R29, RZ, RZ, -R29 ;  /* 0x000000ffff1d7224 */ /* 0x000fe200078e0a1d */
[----:B------:R-:W-:Y:S01]  /*5990*/  IADD3 R17, P0, RZ, -R24, RZ ;  /* 0x80000018ff117210 */ /* 0x000fe20007f1e0ff */
[----:B------:R-:W-:Y:S01]  /*59a0*/  ULDC UR6, c[0x0][0x154] ;  /* 0x0000550000067ab9 */ /* 0x000fe20000000800 */
[----:B------:R-:W-:Y:S02]  /*59b0*/  IMAD.MOV.U32 R19, RZ, RZ, 0x1 ;  /* 0x00000001ff137424 */ /* 0x000fe400078e00ff */
[----:B------:R-:W-:Y:S01]  /*59c0*/  IMAD R29, R31, R29, R28 ;  /* 0x0000001d1f1d7224 */ /* 0x000fe200078e021c */
[----:B------:R-:W0:Y:S01]  /*59d0*/  LDC R16, c[0x0][0x618] ;  /* 0x00018600ff107b82 */ /* 0x000e220000000800 */
[----:B------:R-:W-:-:S04]  /*59e0*/  IMAD.X R5, RZ, RZ, ~R4, P0 ;  /* 0x000000ffff057224 */ /* 0x000fc800000e0e04 */
[-C--:B------:R-:W-:Y:S02]  /*59f0*/  IMAD R6, R5, R26.reuse, RZ ;  /* 0x0000001a05067224 */ /* 0x080fe400078e02ff */
[C---:B------:R-:W-:Y:S01]  /*5a00*/  IMAD.WIDE.U32 R4, R17.reuse, R26, R2 ;  /* 0x0000001a11047225 */ /* 0x040fe200078e0002 */
[----:B------:R-:W2:Y:S03]  /*5a10*/  LDC R18, c[0x0][0x608] ;  /* 0x00018200ff127b82 */ /* 0x000ea60000000800 */
[----:B------:R-:W-:Y:S01]  /*5a20*/  IMAD R17, R17, R27, R6 ;  /* 0x0000001b11117224 */ /* 0x000fe200078e0206 */
[----:B------:R-:W-:-:S03]  /*5a30*/  I2FP.F32.U32 R6, R30 ;  /* 0x0000001e00067245 */ /* 0x000fc60000201000 */
[----:B------:R-:W-:Y:S01]  /*5a40*/  IMAD.IADD R5, R5, 0x1, R17 ;  /* 0x0000000105057824 */ /* 0x000fe200078e0211 */
[----:B------:R-:W3:Y:S01]  /*5a50*/  LDC R32, c[0x0][0x658] ;  /* 0x00019600ff207b82 */ /* 0x000ee20000000800 */
[----:B-1----:R-:W-:Y:S01]  /*5a60*/  ISETP.NE.U32.AND P0, PT, R34, RZ, PT ;  /* 0x000000ff2200720c */ /* 0x002fe20003f05070 */
[----:B------:R-:W-:-:S03]  /*5a70*/  IMAD.MOV.U32 R17, RZ, RZ, -0x1 ;  /* 0xffffffffff117424 */ /* 0x000fc600078e00ff */
[----:B------:R-:W-:-:S03]  /*5a80*/  ISETP.NE.AND.EX P0, PT, R35, RZ, PT, P0 ;  /* 0x000000ff2300720c */ /* 0x000fc60003f05300 */
[----:B------:R-:W1:Y:S01]  /*5a90*/  LDC R27, c[0x0][0x148] ;  /* 0x00005200ff1b7b82 */ /* 0x000e620000000800 */
[-CC-:B0-----:R-:W-:Y:S02]  /*5aa0*/  SHF.R.U64 R22, R4, R16.reuse, R5.reuse ;  /* 0x0000001004167219 */ /* 0x181fe40000001205 */
[----:B------:R-:W-:Y:S01]  /*5ab0*/  SHF.R.U32.HI R5, RZ, R16, R5 ;  /* 0x00000010ff057219 */ /* 0x000fe20000011605 */
[----:B------:R-:W-:-:S04]  /*5ac0*/  FMUL R16, R6, UR6 ;  /* 0x0000000606107c20 */ /* 0x000fc80008400000 */
[----:B------:R-:W0:Y:S01]  /*5ad0*/  LDC R28, c[0x0][0x600] ;  /* 0x00018000ff1c7b82 */ /* 0x000e220000000800 */
[----:B------:R4:W0:Y:S01]  /*5ae0*/  F2I.U32.TRUNC.NTZ R25, R16 ;  /* 0x0000001000197305 */ /* 0x000822000020f000 */
[-CC-:B--2---:R-:W-:Y:S02]  /*5af0*/  SHF.R.U64 R6, R22, R18.reuse, R5.reuse ;  /* 0x0000001216067219 */ /* 0x184fe40000001205 */
[----:B------:R-:W-:-:S04]  /*5b00*/  SHF.R.U32.HI R5, RZ, R18, R5 ;  /* 0x00000012ff057219 */ /* 0x000fc80000011605 */
[----:B------:R-:W2:Y:S01]  /*5b10*/  LDC R33, c[0x0][0x648] ;  /* 0x00019200ff217b82 */ /* 0x000ea20000000800 */
[-CC-:B---3--:R-:W-:Y:S02]  /*5b20*/  SHF.R.U64 R26, R6, R32.reuse, R5.reuse ;  /* 0x00000020061a7219 */ /* 0x188fe40000001205 */
[-C--:B------:R-:W-:Y:S02]  /*5b30*/  SHF.L.U32 R17, R17, R32.reuse, RZ ;  /* 0x0000002011117219 */ /* 0x080fe400000006ff */
[-C--:B------:R-:W-:Y:S01]  /*5b40*/  SHF.R.U32.HI R5, RZ, R32.reuse, R5 ;  /* 0x00000020ff057219 */ /* 0x080fe20000011605 */
[----:B------:R-:W-:Y:S01]  /*5b50*/  IMAD.MOV.U32 R4, RZ, RZ, R26 ;  /* 0x000000ffff047224 */ /* 0x000fe200078e001a */
[----:B------:R-:W-:Y:S01]  /*5b60*/  SHF.L.U32 R32, R19, R32, RZ ;  /* 0x0000002013207219 */ /* 0x000fe200000006ff */
[----:B------:R-:W3:Y:S01]  /*5b70*/  LDC R36, c[0x0][0x638] ;  /* 0x00018e00ff247b82 */ /* 0x000ee20000000800 */
[----:B------:R-:W-:-:S07]  /*5b80*/  LOP3.LUT R31, RZ, R17, RZ, 0x33, !PT ;  /* 0x00000011ff1f7212 */ /* 0x000fce00078e33ff */
[----:B------:R-:W0:Y:S01]  /*5b90*/  LDC R37, c[0x0][0x610] ;  /* 0x00018400ff257b82 */ /* 0x000e220000000800 */
[----:B----4-:R-:W-:Y:S05]  /*5ba0*/  @!P0 BRA `(.L_x_109) ;  /* 0x0000000000288947 */ /* 0x010fea0003800000 */
[----:B------:R-:W4:Y:S02]  /*5bb0*/  LDC R19, c[0x0][0x64c] ;  /* 0x00019300ff137b82 */ /* 0x000f240000000800 */
[----:B----4-:R-:W-:-:S05]  /*5bc0*/  IADD3 R19, P0, R26, R19, RZ ;  /* 0x000000131a137210 */ /* 0x010fca0007f1e0ff */
        /* <DEDUP_REMOVED lines=8> */
.L_x_109:
[----:B--2---:R-:W-:Y:S01]  /*5c50*/  SHF.R.U64 R4, R4, R33, R5 ;  /* 0x0000002104047219 */ /* 0x004fe20000001205 */
[----:B0-----:R-:W-:Y:S01]  /*5c60*/  VIADD R19, R28, 0xffffffff ;  /* 0xffffffff1c137836 */ /* 0x001fe20000000000 */
[----:B------:R-:W-:Y:S01]  /*5c70*/  LOP3.LUT R17, R6, R31, RZ, 0xc0, !PT ;  /* 0x0000001f06117212 */ /* 0x000fe200078ec0ff */
[----:B------:R-:W-:Y:S02]  /*5c80*/  IMAD.MOV R25, RZ, RZ, -R25 ;  /* 0x000000ffff197224 */ /* 0x000fe400078e0a19 */
[----:B------:R-:W-:Y:S02]  /*5c90*/  IMAD.MOV R5, RZ, RZ, -R4 ;  /* 0x000000ffff057224 */ /* 0x000fe400078e0a04 */
[----:B------:R-:W-:Y:S01]  /*5ca0*/  IMAD R6, R32, R4, R17 ;  /* 0x0000000420067224 */ /* 0x000fe200078e0211 */
[----:B------:R-:W-:Y:S01]  /*5cb0*/  LOP3.LUT R17, R22, R19, RZ, 0xc0, !PT ;  /* 0x0000001316117212 */ /* 0x000fe200078ec0ff */
[----:B-1----:R-:W-:Y:S02]  /*5cc0*/  @P4 IMAD R29, R27, R25, R30 ;  /* 0x000000191b1d4224 */ /* 0x002fe400078e021e */
[----:B---3--:R-:W-:-:S02]  /*5cd0*/  IMAD R4, R5, R36, R26 ;  /* 0x0000002405047224 */ /* 0x008fc400078e021a */
[----:B------:R-:W-:Y:S02]  /*5ce0*/  IMAD R6, R6, R37, R29 ;  /* 0x0000002506067224 */ /* 0x000fe400078e021d */
[----:B------:R-:W-:Y:S02]  /*5cf0*/  IMAD R5, R4, R28, R17 ;  /* 0x0000001c04057224 */ /* 0x000fe400078e0211 */
[----:B------:R-:W-:-:S03]  /*5d00*/  IMAD.MOV.U32 R16, RZ, RZ, 0x1 ;  /* 0x00000001ff107424 */ /* 0x000fc600078e00ff */
[----:B------:R-:W-:Y:S02]  /*5d10*/  SEL R4, R5, R6, !P4 ;  /* 0x0000000605047207 */ /* 0x000fe40006000000 */
[----:B------:R-:W-:Y:S01]  /*5d20*/  SEL R6, R6, R5, !P4 ;  /* 0x0000000506067207 */ /* 0x000fe20006000000 */
[----:B------:R-:W-:-:S07]  /*5d30*/  IMAD.MOV.U32 R5, RZ, RZ, R24 ;  /* 0x000000ffff057224 */ /* 0x000fce00078e0018 */
.L_x_107:
[----:B------:R-:W-:Y:S02]  /*5d40*/  LOP3.LUT P0, RZ, R16, 0xff, RZ, 0xc0, !PT ;  /* 0x000000ff10ff7812 */ /* 0x000fe4000780c0ff */
[----:B------:R-:W-:-:S11]  /*5d50*/  LOP3.LUT R87, R87, 0x1, RZ, 0x3c, !PT ;  /* 0x0000000157577812 */ /* 0x000fd600078e3cff */
[----:B------:R-:W-:Y:S05]  /*5d60*/  @P0 BRA `(.L_x_110) ;  /* 0xffffffc000000947 */ /* 0x000fea000383ffff */
[----:B------:R-:W-:Y:S05]  /*5d70*/  EXIT ;  /* 0x000000000000794d */ /* 0x000fea0003800000 */
.L_x_18:
[----:B------:R-:W-:-:S08]  /*5d80*/  ISETP.NE.AND P0, PT, R18, RZ, PT ;  /* 0x000000ff1200720c */ /* 0x000fd00003f05270 */
[----:B--23-5:R-:W0:-:S00]  /*5d90*/  USETMAXREG.DEALLOC.CTAPOOL 0x28 ;  /* 0x00000028000079c8 */ /* 0x02ce0000080e0500 */
[----:B------:R-:W-:Y:S05]  /*5da0*/  @P0 EXIT ;  /* 0x000000000000094d */ /* 0x000fea0003800000 */
[----:B0-----:R-:W-:Y:S01]  /*5db0*/  LOP3.LUT P0, RZ, R20, 0xff, RZ, 0xc0, !PT ;  /* 0x000000ff14ff7812 */ /* 0x001fe2000780c0ff */
[----:B------:R-:W-:Y:S02]  /*5dc0*/  IMAD.MOV.U32 R13, RZ, RZ, 0x1 ;  /* 0x00000001ff0d7424 */ /* 0x000fe400078e00ff */
[----:B------:R-:W-:-:S10]  /*5dd0*/  IMAD.MOV.U32 R12, RZ, RZ, RZ ;  /* 0x000000ffff0c7224 */ /* 0x000fd400078e00ff */
[----:B------:R-:W-:Y:S05]  /*5de0*/  @!P0 BRA `(.L_x_111) ;  /* 0x0000000c00708947 */ /* 0x000fea0003800000 */
[----:B------:R-:W0:Y:S01]  /*5df0*/  S2UR UR9, SR_CgaCtaId ;  /* 0x00000000000979c3 */ /* 0x000e220000008800 */
[----:B------:R-:W-:Y:S01]  /*5e00*/  UMOV UR14, 0x1 ;  /* 0x00000001000e7882 */ /* 0x000fe20000000000 */
[----:B------:R-:W-:Y:S01]  /*5e10*/  LOP3.LUT P0, RZ, R11, 0x1f, RZ, 0xc0, !PT ;  /* 0x0000001f0bff7812 */ /* 0x000fe2000780c0ff */
[----:B------:R-:W-:Y:S01]  /*5e20*/  ULDC UR5, c[0x0][0x658] ;  /* 0x0001960000057ab9 */ /* 0x000fe20000000800 */
[----:B------:R-:W-:Y:S01]  /*5e30*/  UMOV UR7, 0xffffffff ;  /* 0xffffffff00077882 */ /* 0x000fe20000000000 */
[----:B------:R-:W-:Y:S01]  /*5e40*/  BSSY B0, `(.L_x_111) ;  /* 0x00000d6000007945 */ /* 0x000fe20003800000 */
[----:B------:R-:W-:Y:S01]  /*5e50*/  USHF.L.U32 UR7, UR7, UR5, URZ ;  /* 0x0000000507077299 */ /* 0x000fe2000800063f */
[C---:B------:R-:W-:Y:S01]  /*5e60*/  ISETP.NE.AND P2, PT, R10.reuse, RZ, PT ;  /* 0x000000ff0a00720c */ /* 0x040fe20003f45270 */
[----:B------:R-:W-:Y:S01]  /*5e70*/  IMAD.MOV.U32 R15, RZ, RZ, 0x1 ;  /* 0x00000001ff0f7424 */ /* 0x000fe200078e00ff */
[----:B------:R-:W-:Y:S01]  /*5e80*/  ISETP.NE.OR P0, PT, R10, RZ, !P0 ;  /* 0x000000ff0a00720c */ /* 0x000fe20004705670 */
[----:B------:R-:W-:Y:S01]  /*5e90*/  IMAD.MOV.U32 R13, RZ, RZ, 0x1 ;  /* 0x00000001ff0d7424 */ /* 0x000fe200078e00ff */
[----:B------:R-:W-:Y:S01]  /*5ea0*/  LOP3.LUT R14, R7, 0x2, RZ, 0xfc, !PT ;  /* 0x00000002070e7812 */ /* 0x000fe200078efcff */
[----:B------:R-:W-:Y:S01]  /*5eb0*/  IMAD.MOV.U32 R12, RZ, RZ, RZ ;  /* 0x000000ffff0c7224 */ /* 0x000fe200078e00ff */
[----:B------:R-:W-:Y:S01]  /*5ec0*/  ULDC UR4, c[0x0][0x600] ;  /* 0x0001800000047ab9 */ /* 0x000fe20000000800 */
[----:B------:R-:W-:Y:S01]  /*5ed0*/  UMOV UR19, 0x11 ;  /* 0x0000001100137882 */ /* 0x000fe20000000000 */
[----:B------:R-:W-:-:S02]  /*5ee0*/  UIADD3 UR25, UR13, 0x1, URZ ;  /* 0x000000010d197890 */ /* 0x000fc4000fffe03f */
[----:B------:R-:W-:Y:S02]  /*5ef0*/  UIADD3 UR4, UR4, -0x1, URZ ;  /* 0xffffffff04047890 */ /* 0x000fe4000fffe03f */
[----:B------:R-:W-:Y:S02]  /*5f00*/  USHF.L.U32 UR5, UR14, UR5, URZ ;  /* 0x000000050e057299 */ /* 0x000fe4000800063f */
[----:B------:R-:W-:Y:S01]  /*5f10*/  ULOP3.LUT UR7, URZ, UR7, URZ, 0x33, !UPT ;  /* 0x000000073f077292 */ /* 0x000fe2000f8e333f */
[----:B------:R-:W-:Y:S01]  /*5f20*/  ULDC.64 UR26, c[0x0][0x198] ;  /* 0x00006600001a7ab9 */ /* 0x000fe20000000a00 */
[----:B0-----:R-:W-:Y:S02]  /*5f30*/  USHF.R.U32.HI UR28, URZ, 0x2, UR9 ;  /* 0x000000023f1c7899 */ /* 0x001fe40008011609 */
[----:B------:R-:W-:Y:S02]  /*5f40*/  ULOP3.LUT UR8, UR9, 0x3, URZ, 0xc0, !UPT ;  /* 0x0000000309087892 */ /* 0x000fe4000f8ec03f */
[----:B------:R-:W-:-:S02]  /*5f50*/  USHF.L.U32 UR6, UR9, 0x4, URZ ;  /* 0x0000000409067899 */ /* 0x000fc4000800063f */
[----:B------:R-:W-:Y:S02]  /*5f60*/  USHF.L.U32 UR29, UR9, 0x9, URZ ;  /* 0x00000009091d7899 */ /* 0x000fe4000800063f */
[----:B------:R-:W-:Y:S02]  /*5f70*/  ULOP3.LUT UR9, UR9, 0xfffffffc, URZ, 0xc0, !UPT ;  /* 0xfffffffc09097892 */ /* 0x000fe4000f8ec03f */
[----:B------:R-:W-:Y:S02]  /*5f80*/  UISETP.GT.U32.AND UP0, UPT, UR8, 0xffff, UPT ;  /* 0x0000ffff0800788c */ /* 0x000fe4000bf04070 */
[----:B------:R-:W-:Y:S02]  /*5f90*/  ULOP3.LUT UR11, UR9, 0x1, URZ, 0xfc, !UPT ;  /* 0x00000001090b7892 */ /* 0x000fe4000f8efc3f */
[----:B------:R-:W-:Y:S02]  /*5fa0*/  ULOP3.LUT UR12, UR9, 0x2, URZ, 0xfc, !UPT ;  /* 0x00000002090c7892 */ /* 0x000fe4000f8efc3f */
[----:B------:R-:W-:-:S02]  /*5fb0*/  USHF.L.U32 UR10, UR14, UR9, URZ ;  /* 0x000000090e0a7299 */ /* 0x000fc4000800063f */
[----:B------:R-:W-:Y:S02]  /*5fc0*/  ULOP3.LUT UR9, UR9, 0x3, URZ, 0xfc, !UPT ;  /* 0x0000000309097892 */ /* 0x000fe4000f8efc3f */
[----:B------:R-:W-:Y:S02]  /*5fd0*/  USHF.L.U32 UR11, UR14, UR11, URZ ;  /* 0x0000000b0e0b7299 */ /* 0x000fe4000800063f */
[----:B------:R-:W-:Y:S02]  /*5fe0*/  USHF.L.U32 UR12, UR14, UR12, URZ ;  /* 0x0000000c0e0c7299 */ /* 0x000fe4000800063f */
[----:B------:R-:W-:Y:S02]  /*5ff0*/  USEL UR8, UR8, 0xffff, !UP0 ;  /* 0x0000ffff08087887 */ /* 0x000fe4000c000000 */
[----:B------:R-:W-:Y:S02]  /*6000*/  USHF.L.U32 UR9, UR14, UR9, URZ ;  /* 0x000000090e097299 */ /* 0x000fe4000800063f */
[----:B------:R-:W-:-:S02]  /*6010*/  ULOP3.LUT UR10, UR12, UR10, UR11, 0xfe, !UPT ;  /* 0x0000000a0c0a7292 */ /* 0x000fc4000f8efe0b */
[----:B------:R-:W-:Y:S02]  /*6020*/  ULOP3.LUT UR8, UR8, 0xffff, URZ, 0xc0, !UPT ;  /* 0x0000ffff08087892 */ /* 0x000fe4000f8ec03f */
[----:B------:R-:W-:Y:S02]  /*6030*/  ULOP3.LUT UR6, UR6, 0x30, URZ, 0xc0, !UPT ;  /* 0x0000003006067892 */ /* 0x000fe4000f8ec03f */
[----:B------:R-:W-:Y:S02]  /*6040*/  ULOP3.LUT UR18, UR10, UR9, URZ, 0xfc, !UPT ;  /* 0x000000090a127292 */ /* 0x000fe4000f8efc3f */
[----:B------:R-:W-:-:S12]  /*6050*/  USHF.L.U32 UR19, UR19, UR8, URZ ;  /* 0x0000000813137299 */ /* 0x000fd8000800063f */
.L_x_123:
[----:B------:R-:W-:-:S03]  /*6060*/  UMOV UR8, 0xffffffff ;  /* 0xffffffff00087882 */ /* 0x000fc60000000000 */
[----:B------:R-:W-:Y:S05]  /*6070*/  BRA.DIV UR8, `(.L_x_112) ;  /* 0x0000002e083c7947 */ /* 0x000fea000b800000 */
[----:B------:R-:W-:-:S13]  /*6080*/  ELECT P1, URZ, PT ;  /* 0x00000000003f782f */ /* 0x000fda0003820000 */
.L_x_188:
[----:B------:R-:W0:Y:S01]  /*6090*/  LDC R10, c[0x0][0x28c] ;  /* 0x0000a300ff0a7b82 */ /* 0x000e220000000800 */
[----:B------:R-:W-:Y:S01]  /*60a0*/  BSSY B1, `(.L_x_113) ;  /* 0x000003c000017945 */ /* 0x000fe20003800000 */
[----:B0-----:R-:W-:-:S13]  /*60b0*/  ISETP.LT.OR P1, PT, R10, 0x1, !P1 ;  /* 0x000000010a00780c */ /* 0x001fda0004f21670 */
[----:B------:R-:W-:Y:S05]  /*60c0*/  @P1 BRA `(.L_x_114) ;  /* 0x0000000000e41947 */ /* 0x000fea0003800000 */
[----:B------:R-:W-:Y:S01]  /*60d0*/  LEA R10, R6, UR28, 0x1 ;  /* 0x0000001c060a7c11 */ /* 0x000fe2000f8e08ff */
[----:B------:R-:W-:Y:S01]  /*60e0*/  IMAD.MOV.U32 R18, RZ, RZ, RZ ;  /* 0x000000ffff127224 */ /* 0x000fe200078e00ff */
[----:B------:R-:W-:Y:S01]  /*60f0*/  LEA R16, R4, UR6, 0x6 ;  /* 0x0000000604107c11 */ /* 0x000fe2000f8e30ff */
[----:B------:R-:W-:Y:S02]  /*6100*/  IMAD.U32 R20, RZ, RZ, UR25 ;  /* 0x00000019ff147e24 */ /* 0x000fe4000f8e00ff */
[----:B------:R-:W-:Y:S02]  /*6110*/  IMAD.MOV.U32 R4, RZ, RZ, R13 ;  /* 0x000000ffff047224 */ /* 0x000fe400078e000d */
[----:B------:R-:W-:Y:S02]  /*6120*/  IMAD.MOV.U32 R6, RZ, RZ, R12 ;  /* 0x000000ffff067224 */ /* 0x000fe400078e000c */
[----:B------:R-:W-:-:S07]  /*6130*/  IMAD.SHL.U32 R17, R10, 0x20, RZ ;  /* 0x000000200a117824 */ /* 0x000fce00078e00ff */
.L_x_118:
[----:B------:R-:W0:Y:S01]  /*6140*/  S2R R11, SR_CgaCtaId ;  /* 0x00000000000b7919 */ /* 0x000e220000008800 */
[----:B------:R-:W-:-:S04]  /*6150*/  MOV R10, 0x400 ;  /* 0x00000400000a7802 */ /* 0x000fc80000000f00 */
[----:B0-----:R-:W-:Y:S02]  /*6160*/  LEA R21, R11, R10, 0x18 ;  /* 0x0000000a0b157211 */ /* 0x001fe400078ec0ff */
[----:B------:R-:W-:Y:S01]  /*6170*/  SHF.L.U32 R10, R4, 0x1f, RZ ;  /* 0x0000001f040a7819 */ /* 0x000fe200000006ff */
[----:B------:R-:W0:Y:S02]  /*6180*/  @!P2 LDC R11, c[0x0][0x500] ;  /* 0x00014000ff0bab82 */ /* 0x000e240000000800 */
[----:B------:R-:W-:-:S04]  /*6190*/  IMAD R19, R6, 0x8, R21 ;  /* 0x0000000806137824 */ /* 0x000fc800078e0215 */
[----:B------:R-:W1:Y:S02]  /*61a0*/  SYNCS.PHASECHK.TRANS64.TRYWAIT P1, [R19+URZ+0x1c0], R10 ;  /* 0x0001c00a130075a7 */ /* 0x000e64000802017f */
[----:B-1----:R-:W-:Y:S05]  /*61b0*/  @!P1 BRA `(.L_x_115) ;  /* 0x0000002c000c9947 */ /* 0x002fea0003800000 */
.L_x_189:
[----:B-1----:R-:W-:Y:S01]  /*61c0*/  PRMT R10, R14, 0x9910, RZ ;  /* 0x000099100e0a7816 */ /* 0x002fe200000000ff */
[----:B0-----:R0:W-:Y:S03]  /*61d0*/  @!P2 SYNCS.ARRIVE.TRANS64 RZ, [R19+URZ], R11 ;  /* 0x0000000b13ffa9a7 */ /* 0x0011e6000800003f */
[----:B------:R-:W-:-:S13]  /*61e0*/  ISETP.NE.AND P1, PT, R10, 0x2, PT ;  /* 0x000000020a00780c */ /* 0x000fda0003f25270 */
[----:B0-----:R-:W-:Y:S05]  /*61f0*/  @P1 BRA `(.L_x_116) ;  /* 0x0000000000041947 */ /* 0x001fea0003800000 */
[----:B------:R-:W-:Y:S01]  /*6200*/  BPT.TRAP 0x1 ;  /* 0x000000040000795c */ /* 0x000fe20000300000 */
.L_x_116:
[----:B------:R-:W-:Y:S05]  /*6210*/  @P0 BRA `(.L_x_117) ;  /* 0x0000000000040947 */ /* 0x000fea0003800000 */
[----:B------:R-:W-:Y:S01]  /*6220*/  BPT.TRAP 0x1 ;  /* 0x000000040000795c */ /* 0x000fe20000300000 */
.L_x_117:
[----:B------:R-:W-:Y:S01]  /*6230*/  R2UR UR8, R6 ;  /* 0x00000000060872ca */ /* 0x000fe200000e0000 */
[----:B------:R-:W-:Y:S01]  /*6240*/  VIADD R20, R20, 0xffffffff ;  /* 0xffffffff14147836 */ /* 0x000fe20000000000 */
[----:B------:R-:W-:Y:S01]  /*6250*/  R2UR UR22, R21 ;  /* 0x00000000151672ca */ /* 0x000fe200000e0000 */
[----:B------:R-:W-:Y:S01]  /*6260*/  UIADD3 UR14, UP0, UR26, 0xf0, URZ ;  /* 0x000000f01a0e7890 */ /* 0x000fe2000ff1e03f */
[----:B------:R-:W-:Y:S01]  /*6270*/  R2UR UR23, R17 ;  /* 0x00000000111772ca */ /* 0x000fe200000e0000 */
[----:B------:R-:W-:Y:S01]  /*6280*/  UIADD3 UR32, UP1, UR26, 0x1f0, URZ ;  /* 0x000001f01a207890 */ /* 0x000fe2000ff3e03f */
[----:B------:R-:W-:Y:S01]  /*6290*/  R2UR UR9, R19 ;  /* 0x00000000130972ca */ /* 0x000fe200000e0000 */
[----:B------:R-:W-:Y:S01]  /*62a0*/  UIADD3.X UR15, URZ, UR27, URZ, UP0, !UPT ;  /* 0x0000001b3f0f7290 */ /* 0x000fe200087fe43f */
[----:B------:R-:W-:Y:S01]  /*62b0*/  R2UR UR10, R18 ;  /* 0x00000000120a72ca */ /* 0x000fe200000e0000 */
[----:B------:R-:W-:Y:S01]  /*62c0*/  UPRMT UR20, URZ, 0x5410, UR19 ;  /* 0x000054103f147896 */ /* 0x000fe20008000013 */
[----:B------:R-:W-:Y:S01]  /*62d0*/  R2UR UR12, R5 ;  /* 0x00000000050c72ca */ /* 0x000fe200000e0000 */
[----:B------:R-:W-:Y:S01]  /*62e0*/  VIADD R6, R6, 0x1 ;  /* 0x0000000106067836 */ /* 0x000fe20000000000 */
[----:B------:R-:W-:Y:S01]  /*62f0*/  R2UR UR24, R16 ;  /* 0x00000000101872ca */ /* 0x000fe200000e0000 */
[----:B------:R-:W-:Y:S01]  /*6300*/  USHF.L.U32 UR8, UR8, 0xb, URZ ;  /* 0x0000000b08087899 */ /* 0x000fe2000800063f */
[----:B------:R-:W-:Y:S01]  /*6310*/  ISETP.GT.AND P3, PT, R20, 0x1, PT ;  /* 0x000000011400780c */ /* 0x000fe20003f64270 */
[----:B------:R-:W-:Y:S01]  /*6320*/  UPRMT UR30, URZ, 0x5410, UR18 ;  /* 0x000054103f1e7896 */ /* 0x000fe20008000012 */
[----:B------:R-:W-:Y:S01]  /*6330*/  ISETP.NE.AND P1, PT, R6, 0x38, PT ;  /* 0x000000380600780c */ /* 0x000fe20003f25270 */
[----:B------:R-:W-:Y:S01]  /*6340*/  ULEA UR11, UR28, UR8, 0xa ;  /* 0x000000081c0b7291 */ /* 0x000fe2000f8e503f */
[----:B------:R-:W-:Y:S01]  /*6350*/  VIADD R18, R18, 0x20 ;  /* 0x0000002012127836 */ /* 0x000fe20000000000 */
[----:B------:R-:W-:Y:S01]  /*6360*/  ULOP3.LUT UR8, UR8, 0x600, UR29, 0xf8, !UPT ;  /* 0x0000060008087892 */ /* 0x000fe2000f8ef81d */
[----:B------:R-:W-:Y:S01]  /*6370*/  SEL R11, RZ, 0x1, P1 ;  /* 0x00000001ff0b7807 */ /* 0x000fe20000800000 */
[----:B------:R-:W-:Y:S01]  /*6380*/  UIADD3 UR21, UR22, 0x480, UR11 ;  /* 0x0000048016157890 */ /* 0x000fe2000fffe00b */
[----:B------:R-:W-:Y:S01]  /*6390*/  SEL R6, R6, RZ, P1 ;  /* 0x000000ff06067207 */ /* 0x000fe20000800000 */
[----:B------:R-:W-:Y:S01]  /*63a0*/  UIADD3 UR22, UR22, 0x1c480, UR8 ;  /* 0x0001c48016167890 */ /* 0x000fe2000fffe008 */
[----:B------:R-:W-:Y:S01]  /*63b0*/  LOP3.LUT R4, R4, R11, RZ, 0x3c, !PT ;  /* 0x0000000b04047212 */ /* 0x000fe200078e3cff */
[----:B------:R-:W-:Y:S01]  /*63c0*/  UIADD3.X UR33, URZ, UR27, URZ, UP1, !UPT ;  /* 0x0000001b3f217290 */ /* 0x000fe20008ffe43f */
[----:B------:R-:W-:Y:S01]  /*63d0*/  UMOV UR16, 0x0 ;  /* 0x0000000000107882 */ /* 0x000fe20000000000 */
[----:B------:R-:W-:Y:S01]  /*63e0*/  UMOV UR17, 0x10000000 ;  /* 0x1000000000117882 */ /* 0x000fe20000000000 */
[----:B------:R-:W-:Y:S01]  /*63f0*/  UMOV UR11, UR23 ;  /* 0x00000017000b7c82 */ /* 0x000fe20008000000 */
[----:B------:R-:W-:-:S02]  /*6400*/  UMOV UR8, UR21 ;  /* 0x0000001500087c82 */ /* 0x000fc40008000000 */
[----:B------:R0:W-:Y:S02]  /*6410*/  UTMALDG.3D.MULTICAST [UR8], [UR14], UR20, desc[UR16] ;  /* 0x000010080e0073b4 */ /* 0x0001e40008011814 */
[----:B0-----:R-:W-:Y:S01]  /*6420*/  UMOV UR8, UR22 ;  /* 0x0000001600087c82 */ /* 0x001fe20008000000 */
[----:B------:R-:W-:Y:S02]  /*6430*/  UMOV UR11, UR24 ;  /* 0x00000018000b7c82 */ /* 0x000fe40008000000 */
[----:B------:R0:W-:Y:S02]  /*6440*/  UTMALDG.3D.MULTICAST [UR8], [UR32], UR30, desc[UR16] ;  /* 0x00001008200073b4 */ /* 0x0001e4000801181e */
[----:B0-----:R-:W-:Y:S05]  /*6450*/  @P3 BRA `(.L_x_118) ;  /* 0xfffffffc00383947 */ /* 0x001fea000383ffff */
.L_x_114:
[----:B------:R-:W-:Y:S05]  /*6460*/  BSYNC B1 ;  /* 0x0000000000017941 */ /* 0x000fea0003800000 */
.L_x_113:
[----:B------:R-:W-:Y:S01]  /*6470*/  LOP3.LUT P5, RZ, R15, 0xff, RZ, 0xc0, !PT ;  /* 0x000000ff0fff7812 */ /* 0x000fe200078ac0ff */
[----:B------:R-:W-:Y:S01]  /*6480*/  VIADD R11, R12, UR13 ;  /* 0x0000000d0c0b7c36 */ /* 0x000fe20008000000 */
[----:B------:R-:W-:Y:S01]  /*6490*/  ULDC.64 UR8, c[0x0][0x650] ;  /* 0x0001940000087ab9 */ /* 0x000fe20000000a00 */
[----:B------:R-:W-:Y:S01]  /*64a0*/  IMAD.U32 R6, RZ, RZ, UR13 ;  /* 0x0000000dff067e24 */ /* 0x000fe2000f8e00ff */
[----:B------:R-:W-:Y:S01]  /*64b0*/  UISETP.GE.U32.AND UP0, UPT, UR13, 0x38, UPT ;  /* 0x000000380d00788c */ /* 0x000fe2000bf06070 */
[----:B------:R-:W-:Y:S01]  /*64c0*/  BSSY B1, `(.L_x_119) ;  /* 0x000006b000017945 */ /* 0x000fe20003800000 */
[----:B------:R-:W-:Y:S02]  /*64d0*/  ISETP.GT.U32.AND P1, PT, R11, 0x37, PT ;  /* 0x000000370b00780c */ /* 0x000fe40003f24070 */
[----:B------:R-:W-:Y:S02]  /*64e0*/  PRMT R10, RZ, 0x7610, R10 ;  /* 0x00007610ff0a7816 */ /* 0x000fe4000000000a */
[----:B------:R-:W-:-:S02]  /*64f0*/  ISETP.LT.U32.AND P1, PT, R6, 0x38, P1 ;  /* 0x000000380600780c */ /* 0x000fc40000f21070 */
[----:B------:R-:W-:Y:S01]  /*6500*/  PLOP3.LUT P3, PT, PT, PT, UP0, 0x80, 0x0 ;  /* 0x000000000000781c */ /* 0x000fe20003f6f008 */
[----:B------:R-:W0:Y:S01]  /*6510*/  @P5 S2R R5, SR_CgaCtaId ;  /* 0x0000000000055919 */ /* 0x000e220000008800 */
[----:B------:R-:W-:Y:S02]  /*6520*/  @P5 MOV R4, 0x400 ;  /* 0x0000040000045802 */ /* 0x000fe40000000f00 */
[----:B------:R-:W-:Y:S02]  /*6530*/  SEL R6, RZ, 0x1, !P1 ;  /* 0x00000001ff067807 */ /* 0x000fe40004800000 */
[----:B------:R-:W-:Y:S02]  /*6540*/  PRMT R15, RZ, 0x7610, R15 ;  /* 0x00007610ff0f7816 */ /* 0x000fe4000000000f */
[----:B------:R-:W-:Y:S01]  /*6550*/  LOP3.LUT R13, R13, R6, RZ, 0x3c, !PT ;  /* 0x000000060d0d7212 */ /* 0x000fe200078e3cff */
[----:B------:R-:W-:Y:S01]  /*6560*/  IMAD.MOV.U32 R6, RZ, RZ, -0x1 ;  /* 0xffffffffff067424 */ /* 0x000fe200078e00ff */
[----:B0-----:R-:W-:-:S04]  /*6570*/  @P5 LEA R4, R5, R4, 0x18 ;  /* 0x0000000405045211 */ /* 0x001fc800078ec0ff */
[----:B------:R0:W-:Y:S01]  /*6580*/  @P5 SYNCS.ARRIVE.TRANS64.A1T0 RZ, [R4+URZ+0x3b8], RZ ;  /* 0x0003b8ff04ff59a7 */ /* 0x0001e2000810003f */
[----:B------:R-:W-:-:S04]  /*6590*/  IADD3 R2, P5, R2, R8, RZ ;  /* 0x0000000802027210 */ /* 0x000fc80007fbe0ff */
[----:B------:R-:W-:Y:S01]  /*65a0*/  ISETP.GE.U32.AND P1, PT, R2, UR8, PT ;  /* 0x0000000802007c0c */ /* 0x000fe2000bf26070 */
[----:B------:R-:W-:Y:S01]  /*65b0*/  IMAD.X R3, R3, 0x1, R0, P5 ;  /* 0x0000000103037824 */ /* 0x000fe200028e0600 */
[----:B0-----:R-:W-:-:S04]  /*65c0*/  SHF.R.U32.HI R4, RZ, 0x3, R11 ;  /* 0x00000003ff047819 */ /* 0x001fc8000001160b */
[----:B------:R-:W-:Y:S01]  /*65d0*/  ISETP.GE.U32.AND.EX P1, PT, R3, UR9, PT, P1 ;  /* 0x0000000903007c0c */ /* 0x000fe2000bf26110 */
[----:B------:R-:W-:-:S04]  /*65e0*/  IMAD.WIDE.U32 R4, R4, 0x24924925, RZ ;  /* 0x2492492504047825 */ /* 0x000fc800078e00ff */
[----:B------:R-:W-:Y:S01]  /*65f0*/  IMAD R12, R5, -0x38, R11 ;  /* 0xffffffc8050c7824 */ /* 0x000fe200078e020b */
[----:B------:R-:W-:Y:S01]  /*6600*/  @P3 LOP3.LUT R13, R13, 0x1, R5, 0x78, !PT ;  /* 0x000000010d0d3812 */ /* 0x000fe200078e7805 */
[----:B------:R-:W-:Y:S02]  /*6610*/  IMAD.MOV.U32 R4, RZ, RZ, -0x1 ;  /* 0xffffffffff047424 */ /* 0x000fe400078e00ff */
[----:B------:R-:W-:-:S04]  /*6620*/  IMAD.MOV.U32 R5, RZ, RZ, -0x1 ;  /* 0xffffffffff057424 */ /* 0x000fc800078e00ff */
[----:B------:R-:W-:Y:S05]  /*6630*/  @P1 BRA `(.L_x_120) ;  /* 0x00000004004c1947 */ /* 0x000fea0003800000 */
[----:B------:R-:W0:Y:S01]  /*6640*/  S2R R17, SR_CTAID.X ;  /* 0x0000000000117919 */ /* 0x000e220000002500 */
[----:B------:R-:W-:Y:S01]  /*6650*/  ULDC.64 UR8, c[0x0][0x628] ;  /* 0x00018a0000087ab9 */ /* 0x000fe20000000a00 */
[----:B------:R-:W1:Y:S01]  /*6660*/  LDC R18, c[0x0][0x144] ;  /* 0x00005100ff127b82 */ /* 0x000e620000000800 */
[----:B------:R-:W-:Y:S01]  /*6670*/  ISETP.NE.U32.AND P1, PT, RZ, UR8, PT ;  /* 0x00000008ff007c0c */ /* 0x000fe2000bf25070 */
[----:B------:R-:W2:Y:S01]  /*6680*/  S2R R6, SR_CTAID.Y ;  /* 0x0000000000067919 */ /* 0x000ea20000002600 */
[----:B------:R-:W-:Y:S01]  /*6690*/  ULDC UR10, c[0x0][0x150] ;  /* 0x00005400000a7ab9 */ /* 0x000fe20000000800 */
[----:B------:R-:W-:Y:S01]  /*66a0*/  ULDC UR11, c[0x0][0x630] ;  /* 0x00018c00000b7ab9 */ /* 0x000fe20000000800 */
[----:B------:R-:W-:Y:S01]  /*66b0*/  ISETP.NE.AND.EX P1, PT, RZ, UR9, PT, P1 ;  /* 0x00000009ff007c0c */ /* 0x000fe2000bf25310 */
[----:B------:R-:W-:Y:S01]  /*66c0*/  IMAD.MOV.U32 R4, RZ, RZ, R2 ;  /* 0x000000ffff047224 */ /* 0x000fe200078e0002 */
[----:B0-----:R-:W-:-:S05]  /*66d0*/  I2FP.F32.U32 R5, R17 ;  /* 0x0000001100057245 */ /* 0x001fca0000201000 */
[----:B------:R-:W-:Y:S01]  /*66e0*/  FMUL R20, R5, UR10 ;  /* 0x0000000a05147c20 */ /* 0x000fe20008400000 */
[----:B------:R-:W-:-:S05]  /*66f0*/  IMAD.MOV.U32 R5, RZ, RZ, R3 ;  /* 0x000000ffff057224 */ /* 0x000fca00078e0003 */
[----:B--2---:R-:W-:Y:S05]  /*6700*/  @!P1 BRA `(.L_x_121) ;  /* 0x0000000000289947 */ /* 0x004fea0003800000 */
[----:B------:R-:W-:Y:S02]  /*6710*/  ULDC UR10, c[0x0][0x634] ;  /* 0x00018d00000a7ab9 */ /* 0x000fe40000000800 */
[----:B------:R-:W-:-:S05]  /*6720*/  IADD3 R5, P1, R2, UR10, RZ ;  /* 0x0000000a02057c10 */ /* 0x000fca000ff3e0ff */
[----:B------:R-:W-:-:S04]  /*6730*/  IMAD.X R19, RZ, RZ, R3, P1 ;  /* 0x000000ffff137224 */ /* 0x000fc800008e0603 */
[----:B------:R-:W-:-:S04]  /*6740*/  IMAD.WIDE.U32 R10, R19, UR8, RZ ;  /* 0x00000008130a7c25 */ /* 0x000fc8000f8e00ff */
[----:B------:R-:W-:-:S04]  /*6750*/  IMAD.WIDE.U32 R10, P1, R5, UR9, R10 ;  /* 0x00000009050a7c25 */ /* 0x000fc8000f82000a */
[----:B------:R-:W-:-:S04]  /*6760*/  IMAD.WIDE.U32 R4, R5, UR8, RZ ;  /* 0x0000000805047c25 */ /* 0x000fc8000f8e00ff */
[----:B------:R-:W-:Y:S01]  /*6770*/  IMAD.MOV.U32 R4, RZ, RZ, R11 ;  /* 0x000000ffff047224 */ /* 0x000fe200078e000b */
[----:B------:R-:W-:Y:S01]  /*6780*/  IADD3 RZ, P3, R5, R10, RZ ;  /* 0x0000000a05ff7210 */ /* 0x000fe20007f7e0ff */
[----:B------:R-:W-:-:S04]  /*6790*/  IMAD.X R5, RZ, RZ, RZ, P1 ;  /* 0x000000ffff057224 */ /* 0x000fc800008e06ff */
[----:B------:R-:W-:-:S08]  /*67a0*/  IMAD.WIDE.U32.X R4, R19, UR9, R4, P3 ;  /* 0x0000000913047c25 */ /* 0x000fd000098e0404 */
.L_x_121:
[--C-:B------:R-:W-:Y:S01]  /*67b0*/  SHF.R.U64 R16, R4, UR11, R5.reuse ;  /* 0x0000000b04107c19 */ /* 0x100fe20008001205 */
[----:B------:R-:W0:Y:S01]  /*67c0*/  F2I.U32.TRUNC.NTZ R20, R20 ;  /* 0x0000001400147305 */ /* 0x000e22000020f000 */
[----:B------:R-:W-:Y:S01]  /*67d0*/  SHF.R.U32.HI R4, RZ, UR11, R5 ;  /* 0x0000000bff047c19 */ /* 0x000fe20008011605 */
[----:B------:R-:W-:Y:S01]  /*67e0*/  ULDC.64 UR8, c[0x0][0x620] ;  /* 0x0001880000087ab9 */ /* 0x000fe20000000a00 */
[----:B------:R-:W-:Y:S01]  /*67f0*/  IADD3 R11, P1, RZ, -R16, RZ ;  /* 0x80000010ff0b7210 */ /* 0x000fe20007f3e0ff */
[----:B------:R-:W-:Y:S01]  /*6800*/  ULDC.64 UR10, c[0x0][0x640] ;  /* 0x00019000000a7ab9 */ /* 0x000fe20000000a00 */
[----:B------:R-:W2:Y:S03]  /*6810*/  LDC R21, c[0x0][0x148] ;  /* 0x00005200ff157b82 */ /* 0x000ea60000000800 */
[----:B------:R-:W-:Y:S01]  /*6820*/  IMAD.X R4, RZ, RZ, ~R4, P1 ;  /* 0x000000ffff047224 */ /* 0x000fe200008e0e04 */
[----:B------:R-:W-:-:S03]  /*6830*/  ISETP.NE.U32.AND P1, PT, RZ, UR10, PT ;  /* 0x0000000aff007c0c */ /* 0x000fc6000bf25070 */
[----:B------:R-:W-:Y:S01]  /*6840*/  IMAD R10, R4, UR8, RZ ;  /* 0x00000008040a7c24 */ /* 0x000fe2000f8e02ff */
[----:B------:R-:W-:Y:S01]  /*6850*/  ISETP.NE.AND.EX P1, PT, RZ, UR11, PT, P1 ;  /* 0x0000000bff007c0c */ /* 0x000fe2000bf25310 */
[----:B------:R-:W-:Y:S01]  /*6860*/  IMAD.WIDE.U32 R4, R11, UR8, R2 ;  /* 0x000000080b047c25 */ /* 0x000fe2000f8e0002 */
[----:B------:R-:W-:-:S03]  /*6870*/  ULDC UR8, c[0x0][0x618] ;  /* 0x0001860000087ab9 */ /* 0x000fc60000000800 */
[----:B------:R-:W-:Y:S01]  /*6880*/  IMAD R11, R11, UR9, R10 ;  /* 0x000000090b0b7c24 */ /* 0x000fe2000f8e020a */
[----:B------:R-:W-:Y:S01]  /*6890*/  ULDC UR9, c[0x0][0x154] ;  /* 0x0000550000097ab9 */ /* 0x000fe20000000800 */
[----:B0-----:R-:W-:Y:S02]  /*68a0*/  IMAD.MOV R10, RZ, RZ, -R20 ;  /* 0x000000ffff0a7224 */ /* 0x001fe400078e0a14 */
[----:B------:R-:W-:Y:S02]  /*68b0*/  IMAD.IADD R5, R5, 0x1, R11 ;  /* 0x0000000105057824 */ /* 0x000fe400078e020b */
[----:B-1----:R-:W-:Y:S01]  /*68c0*/  IMAD R17, R18, R10, R17 ;  /* 0x0000000a12117224 */ /* 0x002fe200078e0211 */
[----:B------:R-:W-:Y:S02]  /*68d0*/  I2FP.F32.U32 R10, R6 ;  /* 0x00000006000a7245 */ /* 0x000fe40000201000 */
[--C-:B------:R-:W-:Y:S02]  /*68e0*/  SHF.R.U64 R18, R4, UR8, R5.reuse ;  /* 0x0000000804127c19 */ /* 0x100fe40008001205 */
[----:B------:R-:W-:Y:S01]  /*68f0*/  SHF.R.U32.HI R5, RZ, UR8, R5 ;  /* 0x00000008ff057c19 */ /* 0x000fe20008011605 */
[----:B------:R-:W-:Y:S01]  /*6900*/  FMUL R10, R10, UR9 ;  /* 0x000000090a0a7c20 */ /* 0x000fe20008400000 */
[----:B------:R-:W-:-:S02]  /*6910*/  ULDC UR8, c[0x0][0x608] ;  /* 0x0001820000087ab9 */ /* 0x000fc40000000800 */
[--C-:B------:R-:W-:Y:S01]  /*6920*/  SHF.R.U64 R20, R18, UR8, R5.reuse ;  /* 0x0000000812147c19 */ /* 0x100fe20008001205 */
[----:B------:R0:W1:Y:S01]  /*6930*/  F2I.U32.TRUNC.NTZ R22, R10 ;  /* 0x0000000a00167305 */ /* 0x000062000020f000 */
[----:B------:R-:W-:Y:S01]  /*6940*/  SHF.R.U32.HI R5, RZ, UR8, R5 ;  /* 0x00000008ff057c19 */ /* 0x000fe20008011605 */
[----:B------:R-:W-:-:S03]  /*6950*/  ULDC UR8, c[0x0][0x658] ;  /* 0x0001960000087ab9 */ /* 0x000fc60000000800 */
[--C-:B------:R-:W-:Y:S02]  /*6960*/  SHF.R.U64 R19, R20, UR8, R5.reuse ;  /* 0x0000000814137c19 */ /* 0x100fe40008001205 */
[----:B------:R-:W-:-:S03]  /*6970*/  SHF.R.U32.HI R23, RZ, UR8, R5 ;  /* 0x00000008ff177c19 */ /* 0x000fc60008011605 */
[----:B------:R-:W-:Y:S02]  /*6980*/  IMAD.MOV.U32 R4, RZ, RZ, R19 ;  /* 0x000000ffff047224 */ /* 0x000fe400078e0013 */
[----:B------:R-:W-:Y:S01]  /*6990*/  IMAD.MOV.U32 R5, RZ, RZ, R23 ;  /* 0x000000ffff057224 */ /* 0x000fe200078e0017 */
[----:B0-----:R-:W-:Y:S06]  /*69a0*/  @!P1 BRA `(.L_x_122) ;  /* 0x0000000000289947 */ /* 0x001fec0003800000 */
        /* <DEDUP_REMOVED lines=10> */
.L_x_122:
[----:B------:R-:W-:Y:S01]  /*6a50*/  ULDC UR8, c[0x0][0x648] ;  /* 0x0001920000087ab9 */ /* 0x000fe20000000800 */
[----:B-1----:R-:W-:Y:S01]  /*6a60*/  IMAD.MOV R22, RZ, RZ, -R22 ;  /* 0x000000ffff167224 */ /* 0x002fe200078e0a16 */
[----:B------:R-:W-:Y:S01]  /*6a70*/  SHF.R.U64 R5, R4, UR8, R5 ;  /* 0x0000000804057c19 */ /* 0x000fe20008001205 */
[----:B------:R-:W-:Y:S01]  /*6a80*/  ULDC UR8, c[0x0][0x638] ;  /* 0x00018e0000087ab9 */ /* 0x000fe20000000800 */
[----:B------:R-:W-:Y:S01]  /*6a90*/  LOP3.LUT R4, R20, UR7, RZ, 0xc0, !PT ;  /* 0x0000000714047c12 */ /* 0x000fe2000f8ec0ff */
[----:B--2---:R-:W-:Y:S01]  /*6aa0*/  @P4 IMAD R17, R21, R22, R6 ;  /* 0x0000001615114224 */ /* 0x004fe200078e0206 */
[----:B------:R-:W-:Y:S01]  /*6ab0*/  LOP3.LUT R18, R18, UR4, RZ, 0xc0, !PT ;  /* 0x0000000412127c12 */ /* 0x000fe2000f8ec0ff */
[----:B------:R-:W-:Y:S01]  /*6ac0*/  IMAD.MOV R6, RZ, RZ, -R5 ;  /* 0x000000ffff067224 */ /* 0x000fe200078e0a05 */
[----:B------:R-:W-:Y:S01]  /*6ad0*/  ULDC UR9, c[0x0][0x610] ;  /* 0x0001840000097ab9 */ /* 0x000fe20000000800 */
[----:B------:R-:W-:Y:S02]  /*6ae0*/  IMAD R4, R5, UR5, R4 ;  /* 0x0000000505047c24 */ /* 0x000fe4000f8e0204 */
[----:B------:R-:W-:Y:S01]  /*6af0*/  IMAD R19, R6, UR8, R19 ;  /* 0x0000000806137c24 */ /* 0x000fe2000f8e0213 */
[----:B------:R-:W-:Y:S01]  /*6b00*/  ULDC UR8, c[0x0][0x600] ;  /* 0x0001800000087ab9 */ /* 0x000fe20000000800 */
[----:B------:R-:W-:-:S02]  /*6b10*/  IMAD R17, R4, UR9, R17 ;  /* 0x0000000904117c24 */ /* 0x000fc4000f8e0211 */
[----:B------:R-:W-:Y:S02]  /*6b20*/  IMAD R6, R19, UR8, R18 ;  /* 0x0000000813067c24 */ /* 0x000fe4000f8e0212 */
[----:B------:R-:W-:Y:S02]  /*6b30*/  IMAD.MOV.U32 R10, RZ, RZ, 0x1 ;  /* 0x00000001ff0a7424 */ /* 0x000fe400078e00ff */
[----:B------:R-:W-:Y:S01]  /*6b40*/  IMAD.MOV.U32 R5, RZ, RZ, R16 ;  /* 0x000000ffff057224 */ /* 0x000fe200078e0010 */
[----:B------:R-:W-:Y:S02]  /*6b50*/  SEL R4, R6, R17, !P4 ;  /* 0x0000001106047207 */ /* 0x000fe40006000000 */
[----:B------:R-:W-:-:S07]  /*6b60*/  SEL R6, R17, R6, !P4 ;  /* 0x0000000611067207 */ /* 0x000fce0006000000 */
.L_x_120:
[----:B------:R-:W-:Y:S05]  /*6b70*/  BSYNC B1 ;  /* 0x0000000000017941 */ /* 0x000fea0003800000 */
.L_x_119:
[----:B------:R-:W-:-:S13]  /*6b80*/  LOP3.LUT P1, RZ, R10, 0xff, RZ, 0xc0, !PT ;  /* 0x000000ff0aff7812 */ /* 0x000fda000782c0ff */
[----:B------:R-:W-:Y:S05]  /*6b90*/  @P1 BRA `(.L_x_123) ;  /* 0xfffffff400301947 */ /* 0x000fea000383ffff */
[----:B------:R-:W-:Y:S05]  /*6ba0*/  BSYNC B0 ;  /* 0x0000000000007941 */ /* 0x000fea0003800000 */
.L_x_111:
[----:B------:R-:W-:-:S03]  /*6bb0*/  UMOV UR8, 0xffffffff ;  /* 0xffffffff00087882 */ /* 0x000fc60000000000 */
[----:B------:R-:W-:Y:S05]  /*6bc0*/  BRA.DIV UR8, `(.L_x_124) ;  /* 0x00000022089c7947 */ /* 0x000fea000b800000 */
[----:B------:R-:W-:-:S13]  /*6bd0*/  ELECT P0, URZ, PT ;  /* 0x00000000003f782f */ /* 0x000fda0003800000 */
.L_x_192:
[----:B------:R-:W-:Y:S04]  /*6be0*/  BSSY B0, `(.L_x_125) ;  /* 0x00001ff000007945 */ /* 0x000fe80003800000 */
[----:B------:R-:W-:Y:S05]  /*6bf0*/  @!P0 BRA `(.L_x_126) ;  /* 0x0000001c00f48947 */ /* 0x000fea0003800000 */
[----:B------:R-:W-:-:S04]  /*6c00*/  LOP3.LUT R7, R7, 0x2, RZ, 0xfc, !PT ;  /* 0x0000000207077812 */ /* 0x000fc800078efcff */
[----:B------:R-:W-:-:S13]  /*6c10*/  ISETP.NE.AND P0, PT, R7, 0x3, PT ;  /* 0x000000030700780c */ /* 0x000fda0003f05270 */
[----:B------:R-:W-:Y:S05]  /*6c20*/  @!P0 BRA `(.L_x_127) ;  /* 0x0000000000048947 */ /* 0x000fea0003800000 */
[----:B------:R-:W-:Y:S01]  /*6c30*/  BPT.TRAP 0x1 ;  /* 0x000000040000795c */ /* 0x000fe20000300000 */
.L_x_127:
[----:B------:R-:W0:Y:S01]  /*6c40*/  S2R R3, SR_CgaCtaId ;  /* 0x0000000000037919 */ /* 0x000e220000008800 */
[----:B------:R-:W-:Y:S02]  /*6c50*/  MOV R0, 0x400 ;  /* 0x0000040000007802 */ /* 0x000fe40000000f00 */
[----:B------:R-:W-:Y:S02]  /*6c60*/  SHF.L.U32 R2, R13, 0x1f, RZ ;  /* 0x0000001f0d027819 */ /* 0x000fe400000006ff */
[----:B0-----:R-:W-:-:S05]  /*6c70*/  LEA R3, R3, R0, 0x18 ;  /* 0x0000000003037211 */ /* 0x001fca00078ec0ff */
[----:B------:R-:W-:-:S04]  /*6c80*/  VIADD R3, R3, 0x1c0 ;  /* 0x000001c003037836 */ /* 0x000fc80000000000 */
[C---:B------:R-:W-:Y:S02]  /*6c90*/  IMAD R5, R12.reuse, 0x8, R3 ;  /* 0x000000080c057824 */ /* 0x040fe400078e0203 */
[----:B------:R-:W-:Y:S02]  /*6ca0*/  VIADD R12, R12, 0x1 ;  /* 0x000000010c0c7836 */ /* 0x000fe40000000000 */
[----:B------:R-:W0:Y:S03]  /*6cb0*/  SYNCS.PHASECHK.TRANS64.TRYWAIT P0, [R5+URZ], R2 ;  /* 0x00000002050075a7 */ /* 0x000e26000800017f */
[----:B------:R-:W-:-:S04]  /*6cc0*/  ISETP.NE.AND P1, PT, R12, 0x38, PT ;  /* 0x000000380c00780c */ /* 0x000fc80003f25270 */
[----:B------:R-:W-:Y:S02]  /*6cd0*/  SEL R0, RZ, 0x1, P1 ;  /* 0x00000001ff007807 */ /* 0x000fe40000800000 */
[----:B------:R-:W-:Y:S02]  /*6ce0*/  SEL R12, R12, RZ, P1 ;  /* 0x000000ff0c0c7207 */ /* 0x000fe40000800000 */
[----:B------:R-:W-:-:S03]  /*6cf0*/  LOP3.LUT R13, R13, R0, RZ, 0x3c, !PT ;  /* 0x000000000d0d7212 */ /* 0x000fc600078e3cff */
[----:B------:R-:W-:Y:S01]  /*6d00*/  IMAD R7, R12, 0x8, R3 ;  /* 0x000000080c077824 */ /* 0x000fe200078e0203 */
[----:B------:R-:W-:Y:S01]  /*6d10*/  SHF.L.U32 R4, R13, 0x1f, RZ ;  /* 0x0000001f0d047819 */ /* 0x000fe200000006ff */
[----:B0-----:R-:W-:Y:S06]  /*6d20*/  @!P0 BRA `(.L_x_128) ;  /* 0x0000002000688947 */ /* 0x001fec0003800000 */
.L_x_193:
[----:B------:R-:W1:Y:S01]  /*6d30*/  SYNCS.PHASECHK.TRANS64.TRYWAIT P0, [R7+URZ], R4 ;  /* 0x00000004070075a7 */ /* 0x000e62000800017f */
[----:B------:R-:W-:-:S05]  /*6d40*/  VIADD R0, R12, 0x1 ;  /* 0x000000010c007836 */ /* 0x000fca0000000000 */
[----:B------:R-:W-:-:S04]  /*6d50*/  ISETP.NE.AND P1, PT, R0, 0x38, PT ;  /* 0x000000380000780c */ /* 0x000fc80003f25270 */
[----:B0-----:R-:W-:Y:S02]  /*6d60*/  SEL R2, RZ, 0x1, P1 ;  /* 0x00000001ff027807 */ /* 0x001fe40000800000 */
[----:B------:R-:W-:Y:S02]  /*6d70*/  SEL R0, R0, RZ, P1 ;  /* 0x000000ff00007207 */ /* 0x000fe40000800000 */
[----:B------:R-:W-:-:S03]  /*6d80*/  LOP3.LUT R13, R13, R2, RZ, 0x3c, !PT ;  /* 0x000000020d0d7212 */ /* 0x000fc600078e3cff */
[----:B------:R-:W-:Y:S01]  /*6d90*/  IMAD R6, R0, 0x8, R3 ;  /* 0x0000000800067824 */ /* 0x000fe200078e0203 */
[----:B------:R-:W-:Y:S01]  /*6da0*/  SHF.L.U32 R5, R13, 0x1f, RZ ;  /* 0x0000001f0d057819 */ /* 0x000fe200000006ff */
[----:B-1----:R-:W-:Y:S06]  /*6db0*/  @!P0 BRA `(.L_x_129) ;  /* 0x0000002000588947 */ /* 0x002fec0003800000 */
.L_x_194:
[----:B------:R-:W1:Y:S01]  /*6dc0*/  SYNCS.PHASECHK.TRANS64.TRYWAIT P0, [R6+URZ], R5 ;  /* 0x00000005060075a7 */ /* 0x000e62000800017f */
[----:B------:R-:W-:-:S05]  /*6dd0*/  VIADD R0, R0, 0x1 ;  /* 0x0000000100007836 */ /* 0x000fca0000000000 */
[----:B------:R-:W-:-:S04]  /*6de0*/  ISETP.NE.AND P1, PT, R0, 0x38, PT ;  /* 0x000000380000780c */ /* 0x000fc80003f25270 */
[----:B------:R-:W-:Y:S02]  /*6df0*/  SEL R2, RZ, 0x1, P1 ;  /* 0x00000001ff027807 */ /* 0x000fe40000800000 */
[----:B------:R-:W-:Y:S02]  /*6e00*/  SEL R0, R0, RZ, P1 ;  /* 0x000000ff00007207 */ /* 0x000fe40000800000 */
[----:B------:R-:W-:-:S03]  /*6e10*/  LOP3.LUT R13, R13, R2, RZ, 0x3c, !PT ;  /* 0x000000020d0d7212 */ /* 0x000fc600078e3cff */
[----:B0-----:R-:W-:Y:S01]  /*6e20*/  IMAD R7, R0, 0x8, R3 ;  /* 0x0000000800077824 */ /* 0x001fe200078e0203 */
[----:B------:R-:W-:Y:S01]  /*6e30*/  SHF.L.U32 R4, R13, 0x1f, RZ ;  /* 0x0000001f0d047819 */ /* 0x000fe200000006ff */
[----:B-1----:R-:W-:Y:S06]  /*6e40*/  @!P0 BRA `(.L_x_130) ;  /* 0x0000002000488947 */ /* 0x002fec0003800000 */
.L_x_195:
        /* <DEDUP_REMOVED lines=9> */
.L_x_196:
        /* <DEDUP_REMOVED lines=9> */
.L_x_197:
        /* <DEDUP_REMOVED lines=9> */
.L_x_198:
        /* <DEDUP_REMOVED lines=9> */
.L_x_199:
        /* <DEDUP_REMOVED lines=9> */
.L_x_200:
        /* <DEDUP_REMOVED lines=9> */
.L_x_201:
        /* <DEDUP_REMOVED lines=9> */
.L_x_202:
        /* <DEDUP_REMOVED lines=9> */
.L_x_203:
        /* <DEDUP_REMOVED lines=9> */
.L_x_204:
        /* <DEDUP_REMOVED lines=9> */
.L_x_205:
        /* <DEDUP_REMOVED lines=9> */
.L_x_206:
        /* <DEDUP_REMOVED lines=9> */
.L_x_207:
        /* <DEDUP_REMOVED lines=9> */
.L_x_208:
        /* <DEDUP_REMOVED lines=9> */
.L_x_209:
        /* <DEDUP_REMOVED lines=9> */
.L_x_210:
        /* <DEDUP_REMOVED lines=9> */
.L_x_211:
        /* <DEDUP_REMOVED lines=9> */
.L_x_212:
        /* <DEDUP_REMOVED lines=9> */
.L_x_213:
        /* <DEDUP_REMOVED lines=9> */
.L_x_214:
        /* <DEDUP_REMOVED lines=9> */
.L_x_215:
        /* <DEDUP_REMOVED lines=9> */
.L_x_216:
        /* <DEDUP_REMOVED lines=9> */
.L_x_217:
        /* <DEDUP_REMOVED lines=9> */
.L_x_218:
        /* <DEDUP_REMOVED lines=9> */
.L_x_219:
        /* <DEDUP_REMOVED lines=9> */
.L_x_220:
        /* <DEDUP_REMOVED lines=9> */
.L_x_221:
        /* <DEDUP_REMOVED lines=9> */
.L_x_222:
        /* <DEDUP_REMOVED lines=9> */
.L_x_223:
        /* <DEDUP_REMOVED lines=9> */
.L_x_224:
        /* <DEDUP_REMOVED lines=9> */
.L_x_225:
        /* <DEDUP_REMOVED lines=9> */
.L_x_226:
        /* <DEDUP_REMOVED lines=9> */
.L_x_227:
        /* <DEDUP_REMOVED lines=9> */
.L_x_228:
        /* <DEDUP_REMOVED lines=9> */
.L_x_229:
        /* <DEDUP_REMOVED lines=9> */
.L_x_230:
        /* <DEDUP_REMOVED lines=9> */
.L_x_231:
        /* <DEDUP_REMOVED lines=9> */
.L_x_232:
        /* <DEDUP_REMOVED lines=9> */
.L_x_233:
        /* <DEDUP_REMOVED lines=9> */
.L_x_234:
        /* <DEDUP_REMOVED lines=9> */
.L_x_235:
        /* <DEDUP_REMOVED lines=9> */
.L_x_236:
        /* <DEDUP_REMOVED lines=9> */
.L_x_237:
        /* <DEDUP_REMOVED lines=9> */
.L_x_238:
        /* <DEDUP_REMOVED lines=9> */
.L_x_239:
        /* <DEDUP_REMOVED lines=9> */
.L_x_240:
        /* <DEDUP_REMOVED lines=9> */
.L_x_241:
        /* <DEDUP_REMOVED lines=9> */
.L_x_242:
        /* <DEDUP_REMOVED lines=9> */
.L_x_243:
        /* <DEDUP_REMOVED lines=9> */
.L_x_244:
        /* <DEDUP_REMOVED lines=9> */
.L_x_245:
        /* <DEDUP_REMOVED lines=9> */
.L_x_246:
[----:B------:R-:W1:Y:S01]  /*8b00*/  SYNCS.PHASECHK.TRANS64.TRYWAIT P0, [R6+URZ], R5 ;  /* 0x00000005060075a7 */ /* 0x000e62000800017f */
[----:B------:R-:W-:-:S05]  /*8b10*/  VIADD R0, R0, 0x1 ;  /* 0x0000000100007836 */ /* 0x000fca0000000000 */
[----:B------:R-:W-:-:S04]  /*8b20*/  ISETP.NE.AND P1, PT, R0, 0x38, PT ;  /* 0x000000380000780c */ /* 0x000fc80003f25270 */
[----:B------:R-:W-:Y:S02]  /*8b30*/  SEL R2, RZ, 0x1, P1 ;  /* 0x00000001ff027807 */ /* 0x000fe40000800000 */
[----:B------:R-:W-:Y:S02]  /*8b40*/  SEL R0, R0, RZ, P1 ;  /* 0x000000ff00007207 */ /* 0x000fe40000800000 */
[----:B------:R-:W-:Y:S01]  /*8b50*/  LOP3.LUT R2, R13, R2, RZ, 0x3c, !PT ;  /* 0x000000020d027212 */ /* 0x000fe200078e3cff */
[----:B-1----:R-:W-:Y:S06]  /*8b60*/  @!P0 BRA `(.L_x_182) ;  /* 0x0000001400108947 */ /* 0x002fec0003800000 */
.L_x_247:
[----:B------:R-:W-:Y:S01]  /*8b70*/  IMAD R3, R0, 0x8, R3 ;  /* 0x0000000800037824 */ /* 0x000fe200078e0203 */
[----:B------:R-:W-:-:S07]  /*8b80*/  SHF.L.U32 R0, R2, 0x1f, RZ ;  /* 0x0000001f02007819 */ /* 0x000fce00000006ff */
.L_x_183:
[----:B--2---:R2:W3:Y:S02]  /*8b90*/  SYNCS.PHASECHK.TRANS64.TRYWAIT P0, [R3+URZ], R0 ;  /* 0x00000000030075a7 */ /* 0x0044e4000800017f */
[----:B---3--:R-:W-:Y:S05]  /*8ba0*/  @!P0 NANOSLEEP.SYNCS 0x989680 ;  /* 0x009896800000895d */ /* 0x008fea0003900000 */
[----:B------:R-:W3:Y:S02]  /*8bb0*/  @!P0 SYNCS.PHASECHK.TRANS64 P0, [R3+URZ], R0 ;  /* 0x00000000030085a7 */ /* 0x000ee4000800007f */
[----:B---3--:R-:W-:Y:S05]  /*8bc0*/  @!P0 BRA `(.L_x_183) ;  /* 0xfffffffc00f08947 */ /* 0x008fea000383ffff */
.L_x_126:
[----:B------:R-:W-:Y:S05]  /*8bd0*/  BSYNC B0 ;  /* 0x0000000000007941 */ /* 0x000fea0003800000 */
.L_x_125:
[----:B------:R-:W-:Y:S05]  /*8be0*/  EXIT ;  /* 0x000000000000794d */ /* 0x000fea0003800000 */
.L_x_20:
[----:B0-----:R-:W-:-:S04]  /*8bf0*/  IMAD.U32 R17, RZ, RZ, UR15 ;  /* 0x0000000fff117e24 */ /* 0x001fc8000f8e00ff */
[----:B------:R0:W1:Y:S03]  /*8c00*/  SYNCS.PHASECHK.TRANS64.TRYWAIT P0, [R17+URZ+-0x8], R16 ;  /* 0xfffff810110075a7 */ /* 0x000066000800017f */
[----:B-1----:R-:W-:Y:S05]  /*8c10*/  @!P0 NANOSLEEP.SYNCS 0x989680 ;  /* 0x009896800000895d */ /* 0x002fea0003900000 */
[----:B------:R-:W1:Y:S02]  /*8c20*/  @!P0 SYNCS.PHASECHK.TRANS64 P0, [R17+URZ+-0x8], R16 ;  /* 0xfffff810110085a7 */ /* 0x000e64000800007f */
[----:B-1----:R-:W-:Y:S05]  /*8c30*/  @!P0 BRA `(.L_x_20) ;  /* 0xfffffffc00ec8947 */ /* 0x002fea000383ffff */
[----:B------:R-:W-:Y:S05]  /*8c40*/  BRA `(.L_x_184) ;  /* 0xffffff9000647947 */ /* 0x000fea000383ffff */
.L_x_25:
[----:B-1----:R-:W-:-:S04]  /*8c50*/  IMAD.U32 R17, RZ, RZ, UR6 ;  /* 0x00000006ff117e24 */ /* 0x002fc8000f8e00ff */
[----:B------:R1:W4:Y:S03]  /*8c60*/  SYNCS.PHASECHK.TRANS64.TRYWAIT P0, [R17+URZ], R16 ;  /* 0x00000010110075a7 */ /* 0x000326000800017f */
[----:B----4-:R-:W-:Y:S05]  /*8c70*/  @!P0 NANOSLEEP.SYNCS 0x989680 ;  /* 0x009896800000895d */ /* 0x010fea0003900000 */
[----:B------:R-:W4:Y:S02]  /*8c80*/  @!P0 SYNCS.PHASECHK.TRANS64 P0, [R17+URZ], R16 ;  /* 0x00000010110085a7 */ /* 0x000f24000800007f */
[----:B----4-:R-:W-:Y:S05]  /*8c90*/  @!P0 BRA `(.L_x_25) ;  /* 0xfffffffc00ec8947 */ /* 0x010fea000383ffff */
[----:B------:R-:W-:Y:S05]  /*8ca0*/  BRA `(.L_x_24) ;  /* 0xffffff94000c7947 */ /* 0x000fea000383ffff */
.L_x_31:
[----:B-1----:R-:W-:-:S04]  /*8cb0*/  IMAD.U32 R19, RZ, RZ, UR9 ;  /* 0x00000009ff137e24 */ /* 0x002fc8000f8e00ff */
[----:B------:R1:W4:Y:S03]  /*8cc0*/  SYNCS.PHASECHK.TRANS64.TRYWAIT P0, [R19+URZ], R18 ;  /* 0x00000012130075a7 */ /* 0x000326000800017f */
[----:B----4-:R-:W-:Y:S05]  /*8cd0*/  @!P0 NANOSLEEP.SYNCS 0x989680 ;  /* 0x009896800000895d */ /* 0x010fea0003900000 */
[----:B------:R-:W4:Y:S02]  /*8ce0*/  @!P0 SYNCS.PHASECHK.TRANS64 P0, [R19+URZ], R18 ;  /* 0x00000012130085a7 */ /* 0x000f24000800007f */
[----:B----4-:R-:W-:Y:S05]  /*8cf0*/  @!P0 BRA `(.L_x_31) ;  /* 0xfffffffc00ec8947 */ /* 0x010fea000383ffff */
[----:B------:R-:W-:Y:S05]  /*8d00*/  BRA `(.L_x_30) ;  /* 0xffffff98004c7947 */ /* 0x000fea000383ffff */
.L_x_39:
[----:B0-----:R-:W-:-:S04]  /*8d10*/  IMAD.U32 R17, RZ, RZ, UR15 ;  /* 0x0000000fff117e24 */ /* 0x001fc8000f8e00ff */
[----:B------:R0:W1:Y:S03]  /*8d20*/  SYNCS.PHASECHK.TRANS64.TRYWAIT P0, [R17+URZ+0x8], R16 ;  /* 0x00000810110075a7 */ /* 0x000066000800017f */
[----:B-1----:R-:W-:Y:S05]  /*8d30*/  @!P0 NANOSLEEP.SYNCS 0x989680 ;  /* 0x009896800000895d */ /* 0x002fea0003900000 */
[----:B------:R-:W1:Y:S02]  /*8d40*/  @!P0 SYNCS.PHASECHK.TRANS64 P0, [R17+URZ+0x8], R16 ;  /* 0x00000810110085a7 */ /* 0x000e64000800007f */
[----:B-1----:R-:W-:Y:S05]  /*8d50*/  @!P0 BRA `(.L_x_39) ;  /* 0xfffffffc00ec8947 */ /* 0x002fea000383ffff */
[----:B------:R-:W-:Y:S05]  /*8d60*/  BRA `(.L_x_185) ;  /* 0xffffffa000847947 */ /* 0x000fea000383ffff */
.L_x_112:
[----:B------:R-:W-:Y:S01]  /*8d70*/  BSSY B1, `(.L_x_186) ;  /* 0x0000006000017945 */ /* 0x000fe20003800000 */
[----:B------:R-:W-:-:S07]  /*8d80*/  IMAD.MOV.U32 R10, RZ, RZ, -0x1 ;  /* 0xffffffffff0a7424 */ /* 0x000fce00078e00ff */
[----:B------:R-:W-:Y:S05]  /*8d90*/  WARPSYNC.COLLECTIVE R10, `(.L_x_187) ;  /* 0x000000000a0c7348 */ /* 0x000fea0003c00000 */
[----:B------:R-:W-:Y:S02]  /*8da0*/  ELECT P1, UR62, PT ;  /* 0x00000000003e782f */ /* 0x000fe40003820000 */
[----:B------:R-:W-:Y:S01]  /*8db0*/  MOV R10, UR62 ;  /* 0x0000003e000a7c02 */ /* 0x000fe20008000f00 */
[----:B------:R-:W-:Y:S10]  /*8dc0*/  ENDCOLLECTIVE ;  /* 0x000000000000791b */ /* 0x000ff40003800000 */
.L_x_187:
[----:B------:R-:W-:Y:S05]  /*8dd0*/  BSYNC B1 ;  /* 0x0000000000017941 */ /* 0x000fea0003800000 */
.L_x_186:
[----:B------:R-:W-:Y:S05]  /*8de0*/  BRA `(.L_x_188) ;  /* 0xffffffd000a87947 */ /* 0x000fea000383ffff */
.L_x_115:
[----:B-1----:R1:W2:Y:S02]  /*8df0*/  SYNCS.PHASECHK.TRANS64.TRYWAIT P1, [R19+URZ+0x1c0], R10 ;  /* 0x0001c00a130075a7 */ /* 0x0022a4000802017f */
[----:B--2---:R-:W-:Y:S05]  /*8e00*/  @!P1 NANOSLEEP.SYNCS 0x989680 ;  /* 0x009896800000995d */ /* 0x004fea0003900000 */
[----:B------:R-:W2:Y:S02]  /*8e10*/  @!P1 SYNCS.PHASECHK.TRANS64 P1, [R19+URZ+0x1c0], R10 ;  /* 0x0001c00a130095a7 */ /* 0x000ea4000802007f */
[----:B--2---:R-:W-:Y:S05]  /*8e20*/  @!P1 BRA `(.L_x_115) ;  /* 0xfffffffc00f09947 */ /* 0x004fea000383ffff */
[----:B------:R-:W-:Y:S05]  /*8e30*/  BRA `(.L_x_189) ;  /* 0xffffffd000e07947 */ /* 0x000fea000383ffff */
.L_x_124:
[----:B------:R-:W-:Y:S01]  /*8e40*/  BSSY B0, `(.L_x_190) ;  /* 0x0000006000007945 */ /* 0x000fe20003800000 */
[----:B------:R-:W-:-:S07]  /*8e50*/  IMAD.MOV.U32 R10, RZ, RZ, -0x1 ;  /* 0xffffffffff0a7424 */ /* 0x000fce00078e00ff */
[----:B------:R-:W-:Y:S05]  /*8e60*/  WARPSYNC.COLLECTIVE R10, `(.L_x_191) ;  /* 0x000000000a0c7348 */ /* 0x000fea0003c00000 */
[----:B------:R-:W-:Y:S02]  /*8e70*/  ELECT P1, UR62, PT ;  /* 0x00000000003e782f */ /* 0x000fe40003820000 */
[----:B------:R-:W-:Y:S01]  /*8e80*/  MOV R10, UR62 ;  /* 0x0000003e000a7c02 */ /* 0x000fe20008000f00 */
[----:B------:R-:W-:Y:S10]  /*8e90*/  ENDCOLLECTIVE ;  /* 0x000000000000791b */ /* 0x000ff40003800000 */
.L_x_191:
[----:B------:R-:W-:Y:S05]  /*8ea0*/  BSYNC B0 ;  /* 0x0000000000007941 */ /* 0x000fea0003800000 */
.L_x_190:
[----:B------:R-:W-:Y:S01]  /*8eb0*/  PLOP3.LUT P0, PT, P1, PT, PT, 0x80, 0x0 ;  /* 0x000000000000781c */ /* 0x000fe20000f0f070 */
[----:B------:R-:W-:-:S12]  /*8ec0*/  BRA `(.L_x_192) ;  /* 0xffffffdc00447947 */ /* 0x000fd8000383ffff */
.L_x_128:
[----:B0-----:R0:W1:Y:S02]  /*8ed0*/  SYNCS.PHASECHK.TRANS64.TRYWAIT P0, [R5+URZ], R2 ;  /* 0x00000002050075a7 */ /* 0x001064000800017f */
[----:B-1----:R-:W-:Y:S05]  /*8ee0*/  @!P0 NANOSLEEP.SYNCS 0x989680 ;  /* 0x009896800000895d */ /* 0x002fea0003900000 */
[----:B------:R-:W1:Y:S02]  /*8ef0*/  @!P0 SYNCS.PHASECHK.TRANS64 P0, [R5+URZ], R2 ;  /* 0x00000002050085a7 */ /* 0x000e64000800007f */
[----:B-1----:R-:W-:Y:S05]  /*8f00*/  @!P0 BRA `(.L_x_128) ;  /* 0xfffffffc00f08947 */ /* 0x002fea000383ffff */
[----:B------:R-:W-:Y:S05]  /*8f10*/  BRA `(.L_x_193) ;  /* 0xffffffdc00847947 */ /* 0x000fea000383ffff */
.L_x_129:
[----:B0-----:R0:W1:Y:S02]  /*8f20*/  SYNCS.PHASECHK.TRANS64.TRYWAIT P0, [R7+URZ], R4 ;  /* 0x00000004070075a7 */ /* 0x001064000800017f */
[----:B-1----:R-:W-:Y:S05]  /*8f30*/  @!P0 NANOSLEEP.SYNCS 0x989680 ;  /* 0x009896800000895d */ /* 0x002fea0003900000 */
[----:B------:R-:W1:Y:S02]  /*8f40*/  @!P0 SYNCS.PHASECHK.TRANS64 P0, [R7+URZ], R4 ;  /* 0x00000004070085a7 */ /* 0x000e64000800007f */
[----:B-1----:R-:W-:Y:S05]  /*8f50*/  @!P0 BRA `(.L_x_129) ;  /* 0xfffffffc00f08947 */ /* 0x002fea000383ffff */
[----:B------:R-:W-:Y:S05]  /*8f60*/  BRA `(.L_x_194) ;  /* 0xffffffdc00947947 */ /* 0x000fea000383ffff */
.L_x_130:
[----:B0-----:R0:W1:Y:S02]  /*8f70*/  SYNCS.PHASECHK.TRANS64.TRYWAIT P0, [R6+URZ], R5 ;  /* 0x00000005060075a7 */ /* 0x001064000800017f */
[----:B-1----:R-:W-:Y:S05]  /*8f80*/  @!P0 NANOSLEEP.SYNCS 0x989680 ;  /* 0x009896800000895d */ /* 0x002fea0003900000 */
[----:B------:R-:W1:Y:S02]  /*8f90*/  @!P0 SYNCS.PHASECHK.TRANS64 P0, [R6+URZ], R5 ;  /* 0x00000005060085a7 */ /* 0x000e64000800007f */
[----:B-1----:R-:W-:Y:S05]  /*8fa0*/  @!P0 BRA `(.L_x_130) ;  /* 0xfffffffc00f08947 */ /* 0x002fea000383ffff */
[----:B------:R-:W-:Y:S05]  /*8fb0*/  BRA `(.L_x_195) ;  /* 0xffffffdc00a47947 */ /* 0x000fea000383ffff */
.L_x_131:
[----:B0-----:R0:W1:Y:S02]  /*8fc0*/  SYNCS.PHASECHK.TRANS64.TRYWAIT P0, [R7+URZ], R4 ;  /* 0x00000004070075a7 */ /* 0x001064000800017f */
[----:B-1----:R-:W-:Y:S05]  /*8fd0*/  @!P0 NANOSLEEP.SYNCS 0x989680 ;  /* 0x009896800000895d */ /* 0x002fea0003900000 */
[----:B------:R-:W1:Y:S02]  /*8fe0*/  @!P0 SYNCS.PHASECHK.TRANS64 P0, [R7+URZ], R4 ;  /* 0x00000004070085a7 */ /* 0x000e64000800007f */
[----:B-1----:R-:W-:Y:S05]  /*8ff0*/  @!P0 BRA `(.L_x_131) ;  /* 0xfffffffc00f08947 */ /* 0x002fea000383ffff */
[----:B------:R-:W-:Y:S05]  /*9000*/  BRA `(.L_x_196) ;  /* 0xffffffdc00b47947 */ /* 0x000fea000383ffff */
.L_x_132:
[----:B0-----:R0:W1:Y:S02]  /*9010*/  SYNCS.PHASECHK.TRANS64.TRYWAIT P0, [R6+URZ], R5 ;  /* 0x00000005060075a7 */ /* 0x001064000800017f */
[----:B-1----:R-:W-:Y:S05]  /*9020*/  @!P0 NANOSLEEP.SYNCS 0x989680 ;  /* 0x009896800000895d */ /* 0x002fea0003900000 */
[----:B------:R-:W1:Y:S02]  /*9030*/  @!P0 SYNCS.PHASECHK.TRANS64 P0, [R6+URZ], R5 ;  /* 0x00000005060085a7 */ /* 0x000e64000800007f */
[----:B-1----:R-:W-:Y:S05]  /*9040*/  @!P0 BRA `(.L_x_132) ;  /* 0xfffffffc00f08947 */ /* 0x002fea000383ffff */
[----:B------:R-:W-:Y:S05]  /*9050*/  BRA `(.L_x_197) ;  /* 0xffffffdc00c47947 */ /* 0x000fea000383ffff */
.L_x_133:
[----:B0-----:R0:W1:Y:S02]  /*9060*/  SYNCS.PHASECHK.TRANS64.TRYWAIT P0, [R7+URZ], R4 ;  /* 0x00000004070075a7 */ /* 0x001064000800017f */
[----:B-1----:R-:W-:Y:S05]  /*9070*/  @!P0 NANOSLEEP.SYNCS 0x989680 ;  /* 0x009896800000895d */ /* 0x002fea0003900000 */
[----:B------:R-:W1:Y:S02]  /*9080*/  @!P0 SYNCS.PHASECHK.TRANS64 P0, [R7+URZ], R4 ;  /* 0x00000004070085a7 */ /* 0x000e64000800007f */
[----:B-1----:R-:W-:Y:S05]  /*9090*/  @!P0 BRA `(.L_x_133) ;  /* 0xfffffffc00f08947 */ /* 0x002fea000383ffff */
[----:B------:R-:W-:Y:S05]  /*90a0*/  BRA `(.L_x_198) ;  /* 0xffffffdc00d47947 */ /* 0x000fea000383ffff */
.L_x_134:
[----:B0-----:R0:W1:Y:S02]  /*90b0*/  SYNCS.PHASECHK.TRANS64.TRYWAIT P0, [R6+URZ], R5 ;  /* 0x00000005060075a7 */ /* 0x001064000800017f */
[----:B-1----:R-:W-:Y:S05]  /*90c0*/  @!P0 NANOSLEEP.SYNCS 0x989680 ;  /* 0x009896800000895d */ /* 0x002fea0003900000 */
[----:B------:R-:W1:Y:S02]  /*90d0*/  @!P0 SYNCS.PHASECHK.TRANS64 P0, [R6+URZ], R5 ;  /* 0x00000005060085a7 */ /* 0x000e64000800007f */
[----:B-1----:R-:W-:Y:S05]  /*90e0*/  @!P0 BRA `(.L_x_134) ;  /* 0xfffffffc00f08947 */ /* 0x002fea000383ffff */
[----:B------:R-:W-:Y:S05]  /*90f0*/  BRA `(.L_x_199) ;  /* 0xffffffdc00e47947 */ /* 0x000fea000383ffff */
.L_x_135:
[----:B0-----:R0:W1:Y:S02]  /*9100*/  SYNCS.PHASECHK.TRANS64.TRYWAIT P0, [R7+URZ], R4 ;  /* 0x00000004070075a7 */ /* 0x001064000800017f */
[----:B-1----:R-:W-:Y:S05]  /*9110*/  @!P0 NANOSLEEP.SYNCS 0x989680 ;  /* 0x009896800000895d */ /* 0x002fea0003900000 */
[----:B------:R-:W1:Y:S02]  /*9120*/  @!P0 SYNCS.PHASECHK.TRANS64 P0, [R7+URZ], R4 ;  /* 0x00000004070085a7 */ /* 0x000e64000800007f */
[----:B-1----:R-:W-:Y:S05]  /*9130*/  @!P0 BRA `(.L_x_135) ;  /* 0xfffffffc00f08947 */ /* 0x002fea000383ffff */
[----:B------:R-:W-:Y:S05]  /*9140*/  BRA `(.L_x_200) ;  /* 0xffffffdc00f47947 */ /* 0x000fea000383ffff */
.L_x_136:
[----:B0-----:R0:W1:Y:S02]  /*9150*/  SYNCS.PHASECHK.TRANS64.TRYWAIT P0, [R6+URZ], R5 ;  /* 0x00000005060075a7 */ /* 0x001064000800017f */
[----:B-1----:R-:W-:Y:S05]  /*9160*/  @!P0 NANOSLEEP.SYNCS 0x989680 ;  /* 0x009896800000895d */ /* 0x002fea0003900000 */
[----:B------:R-:W1:Y:S02]  /*9170*/  @!P0 SYNCS.PHASECHK.TRANS64 P0, [R6+URZ], R5 ;  /* 0x00000005060085a7 */ /* 0x000e64000800007f */
[----:B-1----:R-:W-:Y:S05]  /*9180*/  @!P0 BRA `(.L_x_136) ;  /* 0xfffffffc00f08947 */ /* 0x002fea000383ffff */
[----:B------:R-:W-:Y:S05]  /*9190*/  BRA `(.L_x_201) ;  /* 0xffffffe000047947 */ /* 0x000fea000383ffff */
.L_x_137:
[----:B0-----:R0:W1:Y:S02]  /*91a0*/  SYNCS.PHASECHK.TRANS64.TRYWAIT P0, [R7+URZ], R4 ;  /* 0x00000004070075a7 */ /* 0x001064000800017f */
[----:B-1----:R-:W-:Y:S05]  /*91b0*/  @!P0 NANOSLEEP.SYNCS 0x989680 ;  /* 0x009896800000895d */ /* 0x002fea0003900000 */
[----:B------:R-:W1:Y:S02]  /*91c0*/  @!P0 SYNCS.PHASECHK.TRANS64 P0, [R7+URZ], R4 ;  /* 0x00000004070085a7 */ /* 0x000e64000800007f */
[----:B-1----:R-:W-:Y:S05]  /*91d0*/  @!P0 BRA `(.L_x_137) ;  /* 0xfffffffc00f08947 */ /* 0x002fea000383ffff */
[----:B------:R-:W-:Y:S05]  /*91e0*/  BRA `(.L_x_202) ;  /* 0xffffffe000147947 */ /* 0x000fea000383ffff */
.L_x_138:
[----:B0-----:R0:W1:Y:S02]  /*91f0*/  SYNCS.PHASECHK.TRANS64.TRYWAIT P0, [R6+URZ], R5 ;  /* 0x00000005060075a7 */ /* 0x001064000800017f */
[----:B-1----:R-:W-:Y:S05]  /*9200*/  @!P0 NANOSLEEP.SYNCS 0x989680 ;  /* 0x009896800000895d */ /* 0x002fea0003900000 */
[----:B------:R-:W1:Y:S02]  /*9210*/  @!P0 SYNCS.PHASECHK.TRANS64 P0, [R6+URZ], R5 ;  /* 0x00000005060085a7 */ /* 0x000e64000800007f */
[----:B-1----:R-:W-:Y:S05]  /*9220*/  @!P0 BRA `(.L_x_138) ;  /* 0xfffffffc00f08947 */ /* 0x002fea000383ffff */
[----:B------:R-:W-:Y:S05]  /*9230*/  BRA `(.L_x_203) ;  /* 0xffffffe000247947 */ /* 0x000fea000383ffff */
.L_x_139:
[----:B0-----:R0:W1:Y:S02]  /*9240*/  SYNCS.PHASECHK.TRANS64.TRYWAIT P0, [R7+URZ], R4 ;  /* 0x00000004070075a7 */ /* 0x001064000800017f */
[----:B-1----:R-:W-:Y:S05]  /*9250*/  @!P0 NANOSLEEP.SYNCS 0x989680 ;  /* 0x009896800000895d */ /* 0x002fea0003900000 */
[----:B------:R-:W1:Y:S02]  /*9260*/  @!P0 SYNCS.PHASECHK.TRANS64 P0, [R7+URZ], R4 ;  /* 0x00000004070085a7 */ /* 0x000e64000800007f */
[----:B-1----:R-:W-:Y:S05]  /*9270*/  @!P0 BRA `(.L_x_139) ;  /* 0xfffffffc00f08947 */ /* 0x002fea000383ffff */
[----:B------:R-:W-:Y:S05]  /*9280*/  BRA `(.L_x_204) ;  /* 0xffffffe000347947 */ /* 0x000fea000383ffff */
.L_x_140:
[----:B0-----:R0:W1:Y:S02]  /*9290*/  SYNCS.PHASECHK.TRANS64.TRYWAIT P0, [R6+URZ], R5 ;  /* 0x00000005060075a7 */ /* 0x001064000800017f */
[----:B-1----:R-:W-:Y:S05]  /*92a0*/  @!P0 NANOSLEEP.SYNCS 0x989680 ;  /* 0x009896800000895d */ /* 0x002fea0003900000 */
[----:B------:R-:W1:Y:S02]  /*92b0*/  @!P0 SYNCS.PHASECHK.TRANS64 P0, [R6+URZ], R5 ;  /* 0x00000005060085a7 */ /* 0x000e64000800007f */
[----:B-1----:R-:W-:Y:S05]  /*92c0*/  @!P0 BRA `(.L_x_140) ;  /* 0xfffffffc00f08947 */ /* 0x002fea000383ffff */
[----:B------:R-:W-:Y:S05]  /*92d0*/  BRA `(.L_x_205) ;  /* 0xffffffe000447947 */ /* 0x000fea000383ffff */
.L_x_141:
[----:B0-----:R0:W1:Y:S02]  /*92e0*/  SYNCS.PHASECHK.TRANS64.TRYWAIT P0, [R7+URZ], R4 ;  /* 0x00000004070075a7 */ /* 0x001064000800017f */
[----:B-1----:R-:W-:Y:S05]  /*92f0*/  @!P0 NANOSLEEP.SYNCS 0x989680 ;  /* 0x009896800000895d */ /* 0x002fea0003900000 */
[----:B------:R-:W1:Y:S02]  /*9300*/  @!P0 SYNCS.PHASECHK.TRANS64 P0, [R7+URZ], R4 ;  /* 0x00000004070085a7 */ /* 0x000e64000800007f */
[----:B-1----:R-:W-:Y:S05]  /*9310*/  @!P0 BRA `(.L_x_141) ;  /* 0xfffffffc00f08947 */ /* 0x002fea000383ffff */
[----:B------:R-:W-:Y:S05]  /*9320*/  BRA `(.L_x_206) ;  /* 0xffffffe000547947 */ /* 0x000fea000383ffff */
.L_x_142:
[----:B0-----:R0:W1:Y:S02]  /*9330*/  SYNCS.PHASECHK.TRANS64.TRYWAIT P0, [R6+URZ], R5 ;  /* 0x00000005060075a7 */ /* 0x001064000800017f */
[----:B-1----:R-:W-:Y:S05]  /*9340*/  @!P0 NANOSLEEP.SYNCS 0x989680 ;  /* 0x009896800000895d */ /* 0x002fea0003900000 */
[----:B------:R-:W1:Y:S02]  /*9350*/  @!P0 SYNCS.PHASECHK.TRANS64 P0, [R6+URZ], R5 ;  /* 0x00000005060085a7 */ /* 0x000e64000800007f */
[----:B-1----:R-:W-:Y:S05]  /*9360*/  @!P0 BRA `(.L_x_142) ;  /* 0xfffffffc00f08947 */ /* 0x002fea000383ffff */
[----:B------:R-:W-:Y:S05]  /*9370*/  BRA `(.L_x_207) ;  /* 0xffffffe000647947 */ /* 0x000fea000383ffff */
.L_x_143:
[----:B0-----:R0:W1:Y:S02]  /*9380*/  SYNCS.PHASECHK.TRANS64.TRYWAIT P0, [R7+URZ], R4 ;  /* 0x00000004070075a7 */ /* 0x001064000800017f */
[----:B-1----:R-:W-:Y:S05]  /*9390*/  @!P0 NANOSLEEP.SYNCS 0x989680 ;  /* 0x009896800000895d */ /* 0x002fea0003900000 */
[----:B------:R-:W1:Y:S02]  /*93a0*/  @!P0 SYNCS.PHASECHK.TRANS64 P0, [R7+URZ], R4 ;  /* 0x00000004070085a7 */ /* 0x000e64000800007f */
[----:B-1----:R-:W-:Y:S05]  /*93b0*/  @!P0 BRA `(.L_x_143) ;  /* 0xfffffffc00f08947 */ /* 0x002fea000383ffff */
[----:B------:R-:W-:Y:S05]  /*93c0*/  BRA `(.L_x_208) ;  /* 0xffffffe000747947 */ /* 0x000fea000383ffff */
.L_x_144:
[----:B0-----:R0:W1:Y:S02]  /*93d0*/  SYNCS.PHASECHK.TRANS64.TRYWAIT P0, [R6+URZ], R5 ;  /* 0x00000005060075a7 */ /* 0x001064000800017f */
[----:B-1----:R-:W-:Y:S05]  /*93e0*/  @!P0 NANOSLEEP.SYNCS 0x989680 ;  /* 0x009896800000895d */ /* 0x002fea0003900000 */
[----:B------:R-:W1:Y:S02]  /*93f0*/  @!P0 SYNCS.PHASECHK.TRANS64 P0, [R6+URZ], R5 ;  /* 0x00000005060085a7 */ /* 0x000e64000800007f */
[----:B-1----:R-:W-:Y:S05]  /*9400*/  @!P0 BRA `(.L_x_144) ;  /* 0xfffffffc00f08947 */ /* 0x002fea000383ffff */
[----:B------:R-:W-:Y:S05]  /*9410*/  BRA `(.L_x_209) ;  /* 0xffffffe000847947 */ /* 0x000fea000383ffff */
.L_x_145:
[----:B0-----:R0:W1:Y:S02]  /*9420*/  SYNCS.PHASECHK.TRANS64.TRYWAIT P0, [R7+URZ], R4 ;  /* 0x00000004070075a7 */ /* 0x001064000800017f */
[----:B-1----:R-:W-:Y:S05]  /*9430*/  @!P0 NANOSLEEP.SYNCS 0x989680 ;  /* 0x009896800000895d */ /* 0x002fea0003900000 */
[----:B------:R-:W1:Y:S02]  /*9440*/  @!P0 SYNCS.PHASECHK.TRANS64 P0, [R7+URZ], R4 ;  /* 0x00000004070085a7 */ /* 0x000e64000800007f */
[----:B-1----:R-:W-:Y:S05]  /*9450*/  @!P0 BRA `(.L_x_145) ;  /* 0xfffffffc00f08947 */ /* 0x002fea000383ffff */
[----:B------:R-:W-:Y:S05]  /*9460*/  BRA `(.L_x_210) ;  /* 0xffffffe000947947 */ /* 0x000fea000383ffff */
.L_x_146:
[----:B0-----:R0:W1:Y:S02]  /*9470*/  SYNCS.PHASECHK.TRANS64.TRYWAIT P0, [R6+URZ], R5 ;  /* 0x00000005060075a7 */ /* 0x001064000800017f */
[----:B-1----:R-:W-:Y:S05]  /*9480*/  @!P0 NANOSLEEP.SYNCS 0x989680 ;  /* 0x009896800000895d */ /* 0x002fea0003900000 */
[----:B------:R-:W1:Y:S02]  /*9490*/  @!P0 SYNCS.PHASECHK.TRANS64 P0, [R6+URZ], R5 ;  /* 0x00000005060085a7 */ /* 0x000e64000800007f */
[----:B-1----:R-:W-:Y:S05]  /*94a0*/  @!P0 BRA `(.L_x_146) ;  /* 0xfffffffc00f08947 */ /* 0x002fea000383ffff */
[----:B------:R-:W-:Y:S05]  /*94b0*/  BRA `(.L_x_211) ;  /* 0xffffffe000a47947 */ /* 0x000fea000383ffff */
.L_x_147:
[----:B0-----:R0:W1:Y:S02]  /*94c0*/  SYNCS.PHASECHK.TRANS64.TRYWAIT P0, [R7+URZ], R4 ;  /* 0x00000004070075a7 */ /* 0x001064000800017f */
[----:B-1----:R-:W-:Y:S05]  /*94d0*/  @!P0 NANOSLEEP.SYNCS 0x989680 ;  /* 0x009896800000895d */ /* 0x002fea0003900000 */
[----:B------:R-:W1:Y:S02]  /*94e0*/  @!P0 SYNCS.PHASECHK.TRANS64 P0, [R7+URZ], R4 ;  /* 0x00000004070085a7 */ /* 0x000e64000800007f */
[----:B-1----:R-:W-:Y:S05]  /*94f0*/  @!P0 BRA `(.L_x_147) ;  /* 0xfffffffc00f08947 */ /* 0x002fea000383ffff */
[----:B------:R-:W-:Y:S05]  /*9500*/  BRA `(.L_x_212) ;  /* 0xffffffe000b47947 */ /* 0x000fea000383ffff */
.L_x_148:
[----:B0-----:R0:W1:Y:S02]  /*9510*/  SYNCS.PHASECHK.TRANS64.TRYWAIT P0, [R6+URZ], R5 ;  /* 0x00000005060075a7 */ /* 0x001064000800017f */
[----:B-1----:R-:W-:Y:S05]  /*9520*/  @!P0 NANOSLEEP.SYNCS 0x989680 ;  /* 0x009896800000895d */ /* 0x002fea0003900000 */
[----:B------:R-:W1:Y:S02]  /*9530*/  @!P0 SYNCS.PHASECHK.TRANS64 P0, [R6+URZ], R5 ;  /* 0x00000005060085a7 */ /* 0x000e64000800007f */
[----:B-1----:R-:W-:Y:S05]  /*9540*/  @!P0 BRA `(.L_x_148) ;  /* 0xfffffffc00f08947 */ /* 0x002fea000383ffff */
[----:B------:R-:W-:Y:S05]  /*9550*/  BRA `(.L_x_213) ;  /* 0xffffffe000c47947 */ /* 0x000fea000383ffff */
.L_x_149:
[----:B0-----:R0:W1:Y:S02]  /*9560*/  SYNCS.PHASECHK.TRANS64.TRYWAIT P0, [R7+URZ], R4 ;  /* 0x00000004070075a7 */ /* 0x001064000800017f */
[----:B-1----:R-:W-:Y:S05]  /*9570*/  @!P0 NANOSLEEP.SYNCS 0x989680 ;  /* 0x009896800000895d */ /* 0x002fea0003900000 */
[----:B------:R-:W1:Y:S02]  /*9580*/  @!P0 SYNCS.PHASECHK.TRANS64 P0, [R7+URZ], R4 ;  /* 0x00000004070085a7 */ /* 0x000e64000800007f */
[----:B-1----:R-:W-:Y:S05]  /*9590*/  @!P0 BRA `(.L_x_149) ;  /* 0xfffffffc00f08947 */ /* 0x002fea000383ffff */
[----:B------:R-:W-:Y:S05]  /*95a0*/  BRA `(.L_x_214) ;  /* 0xffffffe000d47947 */ /* 0x000fea000383ffff */
.L_x_150:
[----:B0-----:R0:W1:Y:S02]  /*95b0*/  SYNCS.PHASECHK.TRANS64.TRYWAIT P0, [R6+URZ], R5 ;  /* 0x00000005060075a7 */ /* 0x001064000800017f */
[----:B-1----:R-:W-:Y:S05]  /*95c0*/  @!P0 NANOSLEEP.SYNCS 0x989680 ;  /* 0x009896800000895d */ /* 0x002fea0003900000 */
[----:B------:R-:W1:Y:S02]  /*95d0*/  @!P0 SYNCS.PHASECHK.TRANS64 P0, [R6+URZ], R5 ;  /* 0x00000005060085a7 */ /* 0x000e64000800007f */
[----:B-1----:R-:W-:Y:S05]  /*95e0*/  @!P0 BRA `(.L_x_150) ;  /* 0xfffffffc00f08947 */ /* 0x002fea000383ffff */
[----:B------:R-:W-:Y:S05]  /*95f0*/  BRA `(.L_x_215) ;  /* 0xffffffe000e47947 */ /* 0x000fea000383ffff */
.L_x_151:
[----:B0-----:R0:W1:Y:S02]  /*9600*/  SYNCS.PHASECHK.TRANS64.TRYWAIT P0, [R7+URZ], R4 ;  /* 0x00000004070075a7 */ /* 0x001064000800017f */
[----:B-1----:R-:W-:Y:S05]  /*9610*/  @!P0 NANOSLEEP.SYNCS 0x989680 ;  /* 0x009896800000895d */ /* 0x002fea0003900000 */
[----:B------:R-:W1:Y:S02]  /*9620*/  @!P0 SYNCS.PHASECHK.TRANS64 P0, [R7+URZ], R4 ;  /* 0x00000004070085a7 */ /* 0x000e64000800007f */
[----:B-1----:R-:W-:Y:S05]  /*9630*/  @!P0 BRA `(.L_x_151) ;  /* 0xfffffffc00f08947 */ /* 0x002fea000383ffff */
[----:B------:R-:W-:Y:S05]  /*9640*/  BRA `(.L_x_216) ;  /* 0xffffffe000f47947 */ /* 0x000fea000383ffff */
.L_x_152:
[----:B0-----:R0:W1:Y:S02]  /*9650*/  SYNCS.PHASECHK.TRANS64.TRYWAIT P0, [R6+URZ], R5 ;  /* 0x00000005060075a7 */ /* 0x001064000800017f */
[----:B-1----:R-:W-:Y:S05]  /*9660*/  @!P0 NANOSLEEP.SYNCS 0x989680 ;  /* 0x009896800000895d */ /* 0x002fea0003900000 */
[----:B------:R-:W1:Y:S02]  /*9670*/  @!P0 SYNCS.PHASECHK.TRANS64 P0, [R6+URZ], R5 ;  /* 0x00000005060085a7 */ /* 0x000e64000800007f */
[----:B-1----:R-:W-:Y:S05]  /*9680*/  @!P0 BRA `(.L_x_152) ;  /* 0xfffffffc00f08947 */ /* 0x002fea000383ffff */
[----:B------:R-:W-:Y:S05]  /*9690*/  BRA `(.L_x_217) ;  /* 0xffffffe400047947 */ /* 0x000fea000383ffff */
.L_x_153:
[----:B0-----:R0:W1:Y:S02]  /*96a0*/  SYNCS.PHASECHK.TRANS64.TRYWAIT P0, [R7+URZ], R4 ;  /* 0x00000004070075a7 */ /* 0x001064000800017f */
[----:B-1----:R-:W-:Y:S05]  /*96b0*/  @!P0 NANOSLEEP.SYNCS 0x989680 ;  /* 0x009896800000895d */ /* 0x002fea0003900000 */
[----:B------:R-:W1:Y:S02]  /*96c0*/  @!P0 SYNCS.PHASECHK.TRANS64 P0, [R7+URZ], R4 ;  /* 0x00000004070085a7 */ /* 0x000e64000800007f */
[----:B-1----:R-:W-:Y:S05]  /*96d0*/  @!P0 BRA `(.L_x_153) ;  /* 0xfffffffc00f08947 */ /* 0x002fea000383ffff */
[----:B------:R-:W-:Y:S05]  /*96e0*/  BRA `(.L_x_218) ;  /* 0xffffffe400147947 */ /* 0x000fea000383ffff */
.L_x_154:
[----:B0-----:R0:W1:Y:S02]  /*96f0*/  SYNCS.PHASECHK.TRANS64.TRYWAIT P0, [R6+URZ], R5 ;  /* 0x00000005060075a7 */ /* 0x001064000800017f */
[----:B-1----:R-:W-:Y:S05]  /*9700*/  @!P0 NANOSLEEP.SYNCS 0x989680 ;  /* 0x009896800000895d */ /* 0x002fea0003900000 */
[----:B------:R-:W1:Y:S02]  /*9710*/  @!P0 SYNCS.PHASECHK.TRANS64 P0, [R6+URZ], R5 ;  /* 0x00000005060085a7 */ /* 0x000e64000800007f */
[----:B-1----:R-:W-:Y:S05]  /*9720*/  @!P0 BRA `(.L_x_154) ;  /* 0xfffffffc00f08947 */ /* 0x002fea000383ffff */
[----:B------:R-:W-:Y:S05]  /*9730*/  BRA `(.L_x_219) ;  /* 0xffffffe400247947 */ /* 0x000fea000383ffff */
.L_x_155:
[----:B0-----:R0:W1:Y:S02]  /*9740*/  SYNCS.PHASECHK.TRANS64.TRYWAIT P0, [R7+URZ], R4 ;  /* 0x00000004070075a7 */ /* 0x001064000800017f */
[----:B-1----:R-:W-:Y:S05]  /*9750*/  @!P0 NANOSLEEP.SYNCS 0x989680 ;  /* 0x009896800000895d */ /* 0x002fea0003900000 */
[----:B------:R-:W1:Y:S02]  /*9760*/  @!P0 SYNCS.PHASECHK.TRANS64 P0, [R7+URZ], R4 ;  /* 0x00000004070085a7 */ /* 0x000e64000800007f */
[----:B-1----:R-:W-:Y:S05]  /*9770*/  @!P0 BRA `(.L_x_155) ;  /* 0xfffffffc00f08947 */ /* 0x002fea000383ffff */
[----:B------:R-:W-:Y:S05]  /*9780*/  BRA `(.L_x_220) ;  /* 0xffffffe400347947 */ /* 0x000fea000383ffff */
.L_x_156:
[----:B0-----:R0:W1:Y:S02]  /*9790*/  SYNCS.PHASECHK.TRANS64.TRYWAIT P0, [R6+URZ], R5 ;  /* 0x00000005060075a7 */ /* 0x001064000800017f */
[----:B-1----:R-:W-:Y:S05]  /*97a0*/  @!P0 NANOSLEEP.SYNCS 0x989680 ;  /* 0x009896800000895d */ /* 0x002fea0003900000 */
[----:B------:R-:W1:Y:S02]  /*97b0*/  @!P0 SYNCS.PHASECHK.TRANS64 P0, [R6+URZ], R5 ;  /* 0x00000005060085a7 */ /* 0x000e64000800007f */
[----:B-1----:R-:W-:Y:S05]  /*97c0*/  @!P0 BRA `(.L_x_156) ;  /* 0xfffffffc00f08947 */ /* 0x002fea000383ffff */
[----:B------:R-:W-:Y:S05]  /*97d0*/  BRA `(.L_x_221) ;  /* 0xffffffe400447947 */ /* 0x000fea000383ffff */
.L_x_157:
[----:B0-----:R0:W1:Y:S02]  /*97e0*/  SYNCS.PHASECHK.TRANS64.TRYWAIT P0, [R7+URZ], R4 ;  /* 0x00000004070075a7 */ /* 0x001064000800017f */
[----:B-1----:R-:W-:Y:S05]  /*97f0*/  @!P0 NANOSLEEP.SYNCS 0x989680 ;  /* 0x009896800000895d */ /* 0x002fea0003900000 */
[----:B------:R-:W1:Y:S02]  /*9800*/  @!P0 SYNCS.PHASECHK.TRANS64 P0, [R7+URZ], R4 ;  /* 0x00000004070085a7 */ /* 0x000e64000800007f */
[----:B-1----:R-:W-:Y:S05]  /*9810*/  @!P0 BRA `(.L_x_157) ;  /* 0xfffffffc00f08947 */ /* 0x002fea000383ffff */
[----:B------:R-:W-:Y:S05]  /*9820*/  BRA `(.L_x_222) ;  /* 0xffffffe400547947 */ /* 0x000fea000383ffff */
.L_x_158:
[----:B0-----:R0:W1:Y:S02]  /*9830*/  SYNCS.PHASECHK.TRANS64.TRYWAIT P0, [R6+URZ], R5 ;  /* 0x00000005060075a7 */ /* 0x001064000800017f */
[----:B-1----:R-:W-:Y:S05]  /*9840*/  @!P0 NANOSLEEP.SYNCS 0x989680 ;  /* 0x009896800000895d */ /* 0x002fea0003900000 */
[----:B------:R-:W1:Y:S02]  /*9850*/  @!P0 SYNCS.PHASECHK.TRANS64 P0, [R6+URZ], R5 ;  /* 0x00000005060085a7 */ /* 0x000e64000800007f */
[----:B-1----:R-:W-:Y:S05]  /*9860*/  @!P0 BRA `(.L_x_158) ;  /* 0xfffffffc00f08947 */ /* 0x002fea000383ffff */
[----:B------:R-:W-:Y:S05]  /*9870*/  BRA `(.L_x_223) ;  /* 0xffffffe400647947 */ /* 0x000fea000383ffff */
.L_x_159:
[----:B0-----:R0:W1:Y:S02]  /*9880*/  SYNCS.PHASECHK.TRANS64.TRYWAIT P0, [R7+URZ], R4 ;  /* 0x00000004070075a7 */ /* 0x001064000800017f */
[----:B-1----:R-:W-:Y:S05]  /*9890*/  @!P0 NANOSLEEP.SYNCS 0x989680 ;  /* 0x009896800000895d */ /* 0x002fea0003900000 */
[----:B------:R-:W1:Y:S02]  /*98a0*/  @!P0 SYNCS.PHASECHK.TRANS64 P0, [R7+URZ], R4 ;  /* 0x00000004070085a7 */ /* 0x000e64000800007f */
[----:B-1----:R-:W-:Y:S05]  /*98b0*/  @!P0 BRA `(.L_x_159) ;  /* 0xfffffffc00f08947 */ /* 0x002fea000383ffff */
[----:B------:R-:W-:Y:S05]  /*98c0*/  BRA `(.L_x_224) ;  /* 0xffffffe400747947 */ /* 0x000fea000383ffff */
.L_x_160:
[----:B0-----:R0:W1:Y:S02]  /*98d0*/  SYNCS.PHASECHK.TRANS64.TRYWAIT P0, [R6+URZ], R5 ;  /* 0x00000005060075a7 */ /* 0x001064000800017f */
[----:B-1----:R-:W-:Y:S05]  /*98e0*/  @!P0 NANOSLEEP.SYNCS 0x989680 ;  /* 0x009896800000895d */ /* 0x002fea0003900000 */
[----:B------:R-:W1:Y:S02]  /*98f0*/  @!P0 SYNCS.PHASECHK.TRANS64 P0, [R6+URZ], R5 ;  /* 0x00000005060085a7 */ /* 0x000e64000800007f */
[----:B-1----:R-:W-:Y:S05]  /*9900*/  @!P0 BRA `(.L_x_160) ;  /* 0xfffffffc00f08947 */ /* 0x002fea000383ffff */
[----:B------:R-:W-:Y:S05]  /*9910*/  BRA `(.L_x_225) ;  /* 0xffffffe400847947 */ /* 0x000fea000383ffff */
.L_x_161:
[----:B0-----:R0:W1:Y:S02]  /*9920*/  SYNCS.PHASECHK.TRANS64.TRYWAIT P0, [R7+URZ], R4 ;  /* 0x00000004070075a7 */ /* 0x001064000800017f */
[----:B-1----:R-:W-:Y:S05]  /*9930*/  @!P0 NANOSLEEP.SYNCS 0x989680 ;  /* 0x009896800000895d */ /* 0x002fea0003900000 */
[----:B------:R-:W1:Y:S02]  /*9940*/  @!P0 SYNCS.PHASECHK.TRANS64 P0, [R7+URZ], R4 ;  /* 0x00000004070085a7 */ /* 0x000e64000800007f */
[----:B-1----:R-:W-:Y:S05]  /*9950*/  @!P0 BRA `(.L_x_161) ;  /* 0xfffffffc00f08947 */ /* 0x002fea000383ffff */
[----:B------:R-:W-:Y:S05]  /*9960*/  BRA `(.L_x_226) ;  /* 0xffffffe400947947 */ /* 0x000fea000383ffff */
.L_x_162:
[----:B0-----:R0:W1:Y:S02]  /*9970*/  SYNCS.PHASECHK.TRANS64.TRYWAIT P0, [R6+URZ], R5 ;  /* 0x00000005060075a7 */ /* 0x001064000800017f */
[----:B-1----:R-:W-:Y:S05]  /*9980*/  @!P0 NANOSLEEP.SYNCS 0x989680 ;  /* 0x009896800000895d */ /* 0x002fea0003900000 */
[----:B------:R-:W1:Y:S02]  /*9990*/  @!P0 SYNCS.PHASECHK.TRANS64 P0, [R6+URZ], R5 ;  /* 0x00000005060085a7 */ /* 0x000e64000800007f */
[----:B-1----:R-:W-:Y:S05]  /*99a0*/  @!P0 BRA `(.L_x_162) ;  /* 0xfffffffc00f08947 */ /* 0x002fea000383ffff */
[----:B------:R-:W-:Y:S05]  /*99b0*/  BRA `(.L_x_227) ;  /* 0xffffffe400a47947 */ /* 0x000fea000383ffff */
.L_x_163:
[----:B0-----:R0:W1:Y:S02]  /*99c0*/  SYNCS.PHASECHK.TRANS64.TRYWAIT P0, [R7+URZ], R4 ;  /* 0x00000004070075a7 */ /* 0x001064000800017f */
[----:B-1----:R-:W-:Y:S05]  /*99d0*/  @!P0 NANOSLEEP.SYNCS 0x989680 ;  /* 0x009896800000895d */ /* 0x002fea0003900000 */
[----:B------:R-:W1:Y:S02]  /*99e0*/  @!P0 SYNCS.PHASECHK.TRANS64 P0, [R7+URZ], R4 ;  /* 0x00000004070085a7 */ /* 0x000e64000800007f */
[----:B-1----:R-:W-:Y:S05]  /*99f0*/  @!P0 BRA `(.L_x_163) ;  /* 0xfffffffc00f08947 */ /* 0x002fea000383ffff */
[----:B------:R-:W-:Y:S05]  /*9a00*/  BRA `(.L_x_228) ;  /* 0xffffffe400b47947 */ /* 0x000fea000383ffff */
.L_x_164:
[----:B0-----:R0:W1:Y:S02]  /*9a10*/  SYNCS.PHASECHK.TRANS64.TRYWAIT P0, [R6+URZ], R5 ;  /* 0x00000005060075a7 */ /* 0x001064000800017f */
[----:B-1----:R-:W-:Y:S05]  /*9a20*/  @!P0 NANOSLEEP.SYNCS 0x989680 ;  /* 0x009896800000895d */ /* 0x002fea0003900000 */
[----:B------:R-:W1:Y:S02]  /*9a30*/  @!P0 SYNCS.PHASECHK.TRANS64 P0, [R6+URZ], R5 ;  /* 0x00000005060085a7 */ /* 0x000e64000800007f */
[----:B-1----:R-:W-:Y:S05]  /*9a40*/  @!P0 BRA `(.L_x_164) ;  /* 0xfffffffc00f08947 */ /* 0x002fea000383ffff */
[----:B------:R-:W-:Y:S05]  /*9a50*/  BRA `(.L_x_229) ;  /* 0xffffffe400c47947 */ /* 0x000fea000383ffff */
.L_x_165:
[----:B0-----:R0:W1:Y:S02]  /*9a60*/  SYNCS.PHASECHK.TRANS64.TRYWAIT P0, [R7+URZ], R4 ;  /* 0x00000004070075a7 */ /* 0x001064000800017f */
[----:B-1----:R-:W-:Y:S05]  /*9a70*/  @!P0 NANOSLEEP.SYNCS 0x989680 ;  /* 0x009896800000895d */ /* 0x002fea0003900000 */
[----:B------:R-:W1:Y:S02]  /*9a80*/  @!P0 SYNCS.PHASECHK.TRANS64 P0, [R7+URZ], R4 ;  /* 0x00000004070085a7 */ /* 0x000e64000800007f */
[----:B-1----:R-:W-:Y:S05]  /*9a90*/  @!P0 BRA `(.L_x_165) ;  /* 0xfffffffc00f08947 */ /* 0x002fea000383ffff */
[----:B------:R-:W-:Y:S05]  /*9aa0*/  BRA `(.L_x_230) ;  /* 0xffffffe400d47947 */ /* 0x000fea000383ffff */
.L_x_166:
[----:B0-----:R0:W1:Y:S02]  /*9ab0*/  SYNCS.PHASECHK.TRANS64.TRYWAIT P0, [R6+URZ], R5 ;  /* 0x00000005060075a7 */ /* 0x001064000800017f */
[----:B-1----:R-:W-:Y:S05]  /*9ac0*/  @!P0 NANOSLEEP.SYNCS 0x989680 ;  /* 0x009896800000895d */ /* 0x002fea0003900000 */
[----:B------:R-:W1:Y:S02]  /*9ad0*/  @!P0 SYNCS.PHASECHK.TRANS64 P0, [R6+URZ], R5 ;  /* 0x00000005060085a7 */ /* 0x000e64000800007f */
[----:B-1----:R-:W-:Y:S05]  /*9ae0*/  @!P0 BRA `(.L_x_166) ;  /* 0xfffffffc00f08947 */ /* 0x002fea000383ffff */
[----:B------:R-:W-:Y:S05]  /*9af0*/  BRA `(.L_x_231) ;  /* 0xffffffe400e47947 */ /* 0x000fea000383ffff */
.L_x_167:
[----:B0-----:R0:W1:Y:S02]  /*9b00*/  SYNCS.PHASECHK.TRANS64.TRYWAIT P0, [R7+URZ], R4 ;  /* 0x00000004070075a7 */ /* 0x001064000800017f */
[----:B-1----:R-:W-:Y:S05]  /*9b10*/  @!P0 NANOSLEEP.SYNCS 0x989680 ;  /* 0x009896800000895d */ /* 0x002fea0003900000 */
[----:B------:R-:W1:Y:S02]  /*9b20*/  @!P0 SYNCS.PHASECHK.TRANS64 P0, [R7+URZ], R4 ;  /* 0x00000004070085a7 */ /* 0x000e64000800007f */
[----:B-1----:R-:W-:Y:S05]  /*9b30*/  @!P0 BRA `(.L_x_167) ;  /* 0xfffffffc00f08947 */ /* 0x002fea000383ffff */
[----:B------:R-:W-:Y:S05]  /*9b40*/  BRA `(.L_x_232) ;  /* 0xffffffe400f47947 */ /* 0x000fea000383ffff */
.L_x_168:
[----:B0-----:R0:W1:Y:S02]  /*9b50*/  SYNCS.PHASECHK.TRANS64.TRYWAIT P0, [R6+URZ], R5 ;  /* 0x00000005060075a7 */ /* 0x001064000800017f */
[----:B-1----:R-:W-:Y:S05]  /*9b60*/  @!P0 NANOSLEEP.SYNCS 0x989680 ;  /* 0x009896800000895d */ /* 0x002fea0003900000 */
[----:B------:R-:W1:Y:S02]  /*9b70*/  @!P0 SYNCS.PHASECHK.TRANS64 P0, [R6+URZ], R5 ;  /* 0x00000005060085a7 */ /* 0x000e64000800007f */
[----:B-1----:R-:W-:Y:S05]  /*9b80*/  @!P0 BRA `(.L_x_168) ;  /* 0xfffffffc00f08947 */ /* 0x002fea000383ffff */
[----:B------:R-:W-:Y:S05]  /*9b90*/  BRA `(.L_x_233) ;  /* 0xffffffe800047947 */ /* 0x000fea000383ffff */
.L_x_169:
[----:B0-----:R0:W1:Y:S02]  /*9ba0*/  SYNCS.PHASECHK.TRANS64.TRYWAIT P0, [R7+URZ], R4 ;  /* 0x00000004070075a7 */ /* 0x001064000800017f */
[----:B-1----:R-:W-:Y:S05]  /*9bb0*/  @!P0 NANOSLEEP.SYNCS 0x989680 ;  /* 0x009896800000895d */ /* 0x002fea0003900000 */
[----:B------:R-:W1:Y:S02]  /*9bc0*/  @!P0 SYNCS.PHASECHK.TRANS64 P0, [R7+URZ], R4 ;  /* 0x00000004070085a7 */ /* 0x000e64000800007f */
[----:B-1----:R-:W-:Y:S05]  /*9bd0*/  @!P0 BRA `(.L_x_169) ;  /* 0xfffffffc00f08947 */ /* 0x002fea000383ffff */
[----:B------:R-:W-:Y:S05]  /*9be0*/  BRA `(.L_x_234) ;  /* 0xffffffe800147947 */ /* 0x000fea000383ffff */
.L_x_170:
[----:B0-----:R0:W1:Y:S02]  /*9bf0*/  SYNCS.PHASECHK.TRANS64.TRYWAIT P0, [R6+URZ], R5 ;  /* 0x00000005060075a7 */ /* 0x001064000800017f */
[----:B-1----:R-:W-:Y:S05]  /*9c00*/  @!P0 NANOSLEEP.SYNCS 0x989680 ;  /* 0x009896800000895d */ /* 0x002fea0003900000 */
[----:B------:R-:W1:Y:S02]  /*9c10*/  @!P0 SYNCS.PHASECHK.TRANS64 P0, [R6+URZ], R5 ;  /* 0x00000005060085a7 */ /* 0x000e64000800007f */
[----:B-1----:R-:W-:Y:S05]  /*9c20*/  @!P0 BRA `(.L_x_170) ;  /* 0xfffffffc00f08947 */ /* 0x002fea000383ffff */
[----:B------:R-:W-:Y:S05]  /*9c30*/  BRA `(.L_x_235) ;  /* 0xffffffe800247947 */ /* 0x000fea000383ffff */
.L_x_171:
[----:B0-----:R0:W1:Y:S02]  /*9c40*/  SYNCS.PHASECHK.TRANS64.TRYWAIT P0, [R7+URZ], R4 ;  /* 0x00000004070075a7 */ /* 0x001064000800017f */
[----:B-1----:R-:W-:Y:S05]  /*9c50*/  @!P0 NANOSLEEP.SYNCS 0x989680 ;  /* 0x009896800000895d */ /* 0x002fea0003900000 */
[----:B------:R-:W1:Y:S02]  /*9c60*/  @!P0 SYNCS.PHASECHK.TRANS64 P0, [R7+URZ], R4 ;  /* 0x00000004070085a7 */ /* 0x000e64000800007f */
[----:B-1----:R-:W-:Y:S05]  /*9c70*/  @!P0 BRA `(.L_x_171) ;  /* 0xfffffffc00f08947 */ /* 0x002fea000383ffff */
[----:B------:R-:W-:Y:S05]  /*9c80*/  BRA `(.L_x_236) ;  /* 0xffffffe800347947 */ /* 0x000fea000383ffff */
.L_x_172:
[----:B0-----:R0:W1:Y:S02]  /*9c90*/  SYNCS.PHASECHK.TRANS64.TRYWAIT P0, [R6+URZ], R5 ;  /* 0x00000005060075a7 */ /* 0x001064000800017f */
[----:B-1----:R-:W-:Y:S05]  /*9ca0*/  @!P0 NANOSLEEP.SYNCS 0x989680 ;  /* 0x009896800000895d */ /* 0x002fea0003900000 */
[----:B------:R-:W1:Y:S02]  /*9cb0*/  @!P0 SYNCS.PHASECHK.TRANS64 P0, [R6+URZ], R5 ;  /* 0x00000005060085a7 */ /* 0x000e64000800007f */
[----:B-1----:R-:W-:Y:S05]  /*9cc0*/  @!P0 BRA `(.L_x_172) ;  /* 0xfffffffc00f08947 */ /* 0x002fea000383ffff */
[----:B------:R-:W-:Y:S05]  /*9cd0*/  BRA `(.L_x_237) ;  /* 0xffffffe800447947 */ /* 0x000fea000383ffff */
.L_x_173:
[----:B0-----:R0:W1:Y:S02]  /*9ce0*/  SYNCS.PHASECHK.TRANS64.TRYWAIT P0, [R7+URZ], R4 ;  /* 0x00000004070075a7 */ /* 0x001064000800017f */
[----:B-1----:R-:W-:Y:S05]  /*9cf0*/  @!P0 NANOSLEEP.SYNCS 0x989680 ;  /* 0x009896800000895d */ /* 0x002fea0003900000 */
[----:B------:R-:W1:Y:S02]  /*9d00*/  @!P0 SYNCS.PHASECHK.TRANS64 P0, [R7+URZ], R4 ;  /* 0x00000004070085a7 */ /* 0x000e64000800007f */
[----:B-1----:R-:W-:Y:S05]  /*9d10*/  @!P0 BRA `(.L_x_173) ;  /* 0xfffffffc00f08947 */ /* 0x002fea000383ffff */
[----:B------:R-:W-:Y:S05]  /*9d20*/  BRA `(.L_x_238) ;  /* 0xffffffe800547947 */ /* 0x000fea000383ffff */
.L_x_174:
[----:B0-----:R0:W1:Y:S02]  /*9d30*/  SYNCS.PHASECHK.TRANS64.TRYWAIT P0, [R6+URZ], R5 ;  /* 0x00000005060075a7 */ /* 0x001064000800017f */
[----:B-1----:R-:W-:Y:S05]  /*9d40*/  @!P0 NANOSLEEP.SYNCS 0x989680 ;  /* 0x009896800000895d */ /* 0x002fea0003900000 */
[----:B------:R-:W1:Y:S02]  /*9d50*/  @!P0 SYNCS.PHASECHK.TRANS64 P0, [R6+URZ], R5 ;  /* 0x00000005060085a7 */ /* 0x000e64000800007f */
[----:B-1----:R-:W-:Y:S05]  /*9d60*/  @!P0 BRA `(.L_x_174) ;  /* 0xfffffffc00f08947 */ /* 0x002fea000383ffff */
[----:B------:R-:W-:Y:S05]  /*9d70*/  BRA `(.L_x_239) ;  /* 0xffffffe800647947 */ /* 0x000fea000383ffff */
.L_x_175:
[----:B0-----:R0:W1:Y:S02]  /*9d80*/  SYNCS.PHASECHK.TRANS64.TRYWAIT P0, [R7+URZ], R4 ;  /* 0x00000004070075a7 */ /* 0x001064000800017f */
[----:B-1----:R-:W-:Y:S05]  /*9d90*/  @!P0 NANOSLEEP.SYNCS 0x989680 ;  /* 0x009896800000895d */ /* 0x002fea0003900000 */
[----:B------:R-:W1:Y:S02]  /*9da0*/  @!P0 SYNCS.PHASECHK.TRANS64 P0, [R7+URZ], R4 ;  /* 0x00000004070085a7 */ /* 0x000e64000800007f */
[----:B-1----:R-:W-:Y:S05]  /*9db0*/  @!P0 BRA `(.L_x_175) ;  /* 0xfffffffc00f08947 */ /* 0x002fea000383ffff */
[----:B------:R-:W-:Y:S05]  /*9dc0*/  BRA `(.L_x_240) ;  /* 0xffffffe800747947 */ /* 0x000fea000383ffff */
.L_x_176:
[----:B0-----:R0:W1:Y:S02]  /*9dd0*/  SYNCS.PHASECHK.TRANS64.TRYWAIT P0, [R6+URZ], R5 ;  /* 0x00000005060075a7 */ /* 0x001064000800017f */
[----:B-1----:R-:W-:Y:S05]  /*9de0*/  @!P0 NANOSLEEP.SYNCS 0x989680 ;  /* 0x009896800000895d */ /* 0x002fea0003900000 */
[----:B------:R-:W1:Y:S02]  /*9df0*/  @!P0 SYNCS.PHASECHK.TRANS64 P0, [R6+URZ], R5 ;  /* 0x00000005060085a7 */ /* 0x000e64000800007f */
[----:B-1----:R-:W-:Y:S05]  /*9e00*/  @!P0 BRA `(.L_x_176) ;  /* 0xfffffffc00f08947 */ /* 0x002fea000383ffff */
[----:B------:R-:W-:Y:S05]  /*9e10*/  BRA `(.L_x_241) ;  /* 0xffffffe800847947 */ /* 0x000fea000383ffff */
.L_x_177:
[----:B0-----:R0:W1:Y:S02]  /*9e20*/  SYNCS.PHASECHK.TRANS64.TRYWAIT P0, [R7+URZ], R4 ;  /* 0x00000004070075a7 */ /* 0x001064000800017f */
[----:B-1----:R-:W-:Y:S05]  /*9e30*/  @!P0 NANOSLEEP.SYNCS 0x989680 ;  /* 0x009896800000895d */ /* 0x002fea0003900000 */
[----:B------:R-:W1:Y:S02]  /*9e40*/  @!P0 SYNCS.PHASECHK.TRANS64 P0, [R7+URZ], R4 ;  /* 0x00000004070085a7 */ /* 0x000e64000800007f */
[----:B-1----:R-:W-:Y:S05]  /*9e50*/  @!P0 BRA `(.L_x_177) ;  /* 0xfffffffc00f08947 */ /* 0x002fea000383ffff */
[----:B------:R-:W-:Y:S05]  /*9e60*/  BRA `(.L_x_242) ;  /* 0xffffffe800947947 */ /* 0x000fea000383ffff */
.L_x_178:
[----:B0-----:R0:W1:Y:S02]  /*9e70*/  SYNCS.PHASECHK.TRANS64.TRYWAIT P0, [R6+URZ], R5 ;  /* 0x00000005060075a7 */ /* 0x001064000800017f */
[----:B-1----:R-:W-:Y:S05]  /*9e80*/  @!P0 NANOSLEEP.SYNCS 0x989680 ;  /* 0x009896800000895d */ /* 0x002fea0003900000 */
[----:B------:R-:W1:Y:S02]  /*9e90*/  @!P0 SYNCS.PHASECHK.TRANS64 P0, [R6+URZ], R5 ;  /* 0x00000005060085a7 */ /* 0x000e64000800007f */
[----:B-1----:R-:W-:Y:S05]  /*9ea0*/  @!P0 BRA `(.L_x_178) ;  /* 0xfffffffc00f08947 */ /* 0x002fea000383ffff */
[----:B------:R-:W-:Y:S05]  /*9eb0*/  BRA `(.L_x_243) ;  /* 0xffffffe800a47947 */ /* 0x000fea000383ffff */
.L_x_179:
[----:B0-----:R0:W1:Y:S02]  /*9ec0*/  SYNCS.PHASECHK.TRANS64.TRYWAIT P0, [R7+URZ], R4 ;  /* 0x00000004070075a7 */ /* 0x001064000800017f */
[----:B-1----:R-:W-:Y:S05]  /*9ed0*/  @!P0 NANOSLEEP.SYNCS 0x989680 ;  /* 0x009896800000895d */ /* 0x002fea0003900000 */
[----:B------:R-:W1:Y:S02]  /*9ee0*/  @!P0 SYNCS.PHASECHK.TRANS64 P0, [R7+URZ], R4 ;  /* 0x00000004070085a7 */ /* 0x000e64000800007f */
[----:B-1----:R-:W-:Y:S05]  /*9ef0*/  @!P0 BRA `(.L_x_179) ;  /* 0xfffffffc00f08947 */ /* 0x002fea000383ffff */
[----:B------:R-:W-:Y:S05]  /*9f00*/  BRA `(.L_x_244) ;  /* 0xffffffe800b47947 */ /* 0x000fea000383ffff */
.L_x_180:
[----:B0-----:R0:W1:Y:S02]  /*9f10*/  SYNCS.PHASECHK.TRANS64.TRYWAIT P0, [R6+URZ], R5 ;  /* 0x00000005060075a7 */ /* 0x001064000800017f */
[----:B-1----:R-:W-:Y:S05]  /*9f20*/  @!P0 NANOSLEEP.SYNCS 0x989680 ;  /* 0x009896800000895d */ /* 0x002fea0003900000 */
[----:B------:R-:W1:Y:S02]  /*9f30*/  @!P0 SYNCS.PHASECHK.TRANS64 P0, [R6+URZ], R5 ;  /* 0x00000005060085a7 */ /* 0x000e64000800007f */
[----:B-1----:R-:W-:Y:S05]  /*9f40*/  @!P0 BRA `(.L_x_180) ;  /* 0xfffffffc00f08947 */ /* 0x002fea000383ffff */
[----:B------:R-:W-:Y:S05]  /*9f50*/  BRA `(.L_x_245) ;  /* 0xffffffe800c47947 */ /* 0x000fea000383ffff */
.L_x_181:
[----:B0-----:R0:W1:Y:S02]  /*9f60*/  SYNCS.PHASECHK.TRANS64.TRYWAIT P0, [R7+URZ], R4 ;  /* 0x00000004070075a7 */ /* 0x001064000800017f */
[----:B-1----:R-:W-:Y:S05]  /*9f70*/  @!P0 NANOSLEEP.SYNCS 0x989680 ;  /* 0x009896800000895d */ /* 0x002fea0003900000 */
[----:B------:R-:W1:Y:S02]  /*9f80*/  @!P0 SYNCS.PHASECHK.TRANS64 P0, [R7+URZ], R4 ;  /* 0x00000004070085a7 */ /* 0x000e64000800007f */
[----:B-1----:R-:W-:Y:S05]  /*9f90*/  @!P0 BRA `(.L_x_181) ;  /* 0xfffffffc00f08947 */ /* 0x002fea000383ffff */
[----:B------:R-:W-:Y:S05]  /*9fa0*/  BRA `(.L_x_246) ;  /* 0xffffffe800d47947 */ /* 0x000fea000383ffff */
.L_x_182:
[----:B-1----:R1:W2:Y:S02]  /*9fb0*/  SYNCS.PHASECHK.TRANS64.TRYWAIT P0, [R6+URZ], R5 ;  /* 0x00000005060075a7 */ /* 0x0022a4000800017f */
[----:B--2---:R-:W-:Y:S05]  /*9fc0*/  @!P0 NANOSLEEP.SYNCS 0x989680 ;  /* 0x009896800000895d */ /* 0x004fea0003900000 */
[----:B------:R-:W2:Y:S02]  /*9fd0*/  @!P0 SYNCS.PHASECHK.TRANS64 P0, [R6+URZ], R5 ;  /* 0x00000005060085a7 */ /* 0x000ea4000800007f */
[----:B--2---:R-:W-:Y:S05]  /*9fe0*/  @!P0 BRA `(.L_x_182) ;  /* 0xfffffffc00f08947 */ /* 0x004fea000383ffff */
[----:B------:R-:W-:Y:S05]  /*9ff0*/  BRA `(.L_x_247) ;  /* 0xffffffe800dc7947 */ /* 0x000fea000383ffff */
.L_x_248:
[----:B------:R-:W-:-:S00]  /*a000*/  BRA `(.L_x_248) ;  /* 0xfffffffc00fc7947 */ /* 0x000fc0000383ffff */
[----:B------:R-:W-:-:S00]  /*a010*/  NOP ;  /* 0x0000000000007918 */ /* 0x000fc00000000000 */
        /* <DEDUP_REMOVED lines=14> */
.L_x_249:


//--------------------- .nv.shared._ZN7cutlass13device_kernelINS_4gemm6kernel13GemmUniversalIN4cute5tupleIJiiiiEEENS1_10collective13CollectiveMmaINS1_37MainloopSm90TmaGmmaWarpSpecializedFP8ILi56ENS5_IJNS4_1CILi4EEENSA_ILi2EEENSA_ILi1EEEEEENS1_32KernelTmaWarpSpecializedPingpongEEENS5_IJNSA_ILi64EEESH_NSA_ILi32EEEEEENS_12float_e4m3_tENS5_IJlSD_lEEESK_SL_NS4_8TiledMMAINS4_8MMA_AtomIJNS4_4SM904GMMA30MMA_64x64x32_F32E4M3E4M3_SS_TNILNSP_7ScaleInE1ELSR_1EEEEEENS4_6LayoutINS5_IJSD_SD_SD_EEENS5_IJNSA_ILi0EEESW_SW_EEEEENS5_IJNS4_10UnderscoreESZ_SZ_EEEEENS4_23SM90_TMA_LOAD_MULTICASTENS4_14ComposedLayoutINS4_7SwizzleILi1ELi4ELi3EEENS4_18smem_ptr_flag_bitsILi8EEENSU_INS5_IJNSA_ILi8EEESI_EEENS5_IJSI_SD_EEEEEEEvNS4_8identityES12_S1C_vS1D_EENS_8epilogue10collective6detail29Sm90TmaWarpSpecializedAdapterINS1G_15DefaultEpilogueISK_SL_SL_NS1F_6thread17LinearCombinationISK_Li1EffLNS1K_9ScaleType4KindE0ELNS_15FloatRoundStyleE2ESK_EENS1_15EpilogueDefaultEEEEEvvEEEEvNT_6ParamsE --------------------------
	.section	.nv.shared._ZN7cutlass13device_kernelINS_4gemm6kernel13GemmUniversalIN4cute5tupleIJiiiiEEENS1_10collective13CollectiveMmaINS1_37MainloopSm90TmaGmmaWarpSpecializedFP8ILi56ENS5_IJNS4_1CILi4EEENSA_ILi2EEENSA_ILi1EEEEEENS1_32KernelTmaWarpSpecializedPingpongEEENS5_IJNSA_ILi64EEESH_NSA_ILi32EEEEEENS_12float_e4m3_tENS5_IJlSD_lEEESK_SL_NS4_8TiledMMAINS4_8MMA_AtomIJNS4_4SM904GMMA30MMA_64x64x32_F32E4M3E4M3_SS_TNILNSP_7ScaleInE1ELSR_1EEEEEENS4_6LayoutINS5_IJSD_SD_SD_EEENS5_IJNSA_ILi0EEESW_SW_EEEEENS5_IJNS4_10UnderscoreESZ_SZ_EEEEENS4_23SM90_TMA_LOAD_MULTICASTENS4_14ComposedLayoutINS4_7SwizzleILi1ELi4ELi3EEENS4_18smem_ptr_flag_bitsILi8EEENSU_INS5_IJNSA_ILi8EEESI_EEENS5_IJSI_SD_EEEEEEEvNS4_8identityES12_S1C_vS1D_EENS_8epilogue10collective6detail29Sm90TmaWarpSpecializedAdapterINS1G_15DefaultEpilogueISK_SL_SL_NS1F_6thread17LinearCombinationISK_Li1EffLNS1K_9ScaleType4KindE0ELNS_15FloatRoundStyleE2ESK_EENS1_15EpilogueDefaultEEEEEvvEEEEvNT_6ParamsE,"aw",@nobits
	.sectionflags	@""
	.align	16
	.zero		1024


//--------------------- .nv.shared.reserved.0     --------------------------
	.section	.nv.shared.reserved.0,"aw",@nobits
	.weak		__nv_reservedSMEM_offset_0_alias
	.size		__nv_reservedSMEM_offset_0_alias, 0, 0
	.other		__nv_reservedSMEM_offset_0_alias,@"STO_CUDA_RESERVED_SHARED STV_DEFAULT"
__nv_reservedSMEM_offset_0_alias:
	.zero		0


//--------------------- .nv.global                --------------------------
	.section	.nv.global,"aw",@nobits
.nv.global:
	.type		_ZN40_INTERNAL_df780917_4_k_cu_b3fc7be9_196694cute1_E,@object
	.size		_ZN40_INTERNAL_df780917_4_k_cu_b3fc7be9_196694cute1_E,(_ZN40_INTERNAL_df780917_4_k_cu_b3fc7be9_196694cuda3std3__45__cpo6cbeginE - _ZN40_INTERNAL_df780917_4_k_cu_b3fc7be9_196694cute1_E)
_ZN40_INTERNAL_df780917_4_k_cu_b3fc7be9_196694cute1_E:
	.zero		1
	.type		_ZN40_INTERNAL_df780917_4_k_cu_b3fc7be9_196694cuda3std3__45__cpo6cbeginE,@object
	.size		_ZN40_INTERNAL_df780917_4_k_cu_b3fc7be9_196694cuda3std3__45__cpo6cbeginE,(_ZN40_INTERNAL_df780917_4_k_cu_b3fc7be9_196694cuda3std3__48in_placeE - _ZN40_INTERNAL_df780917_4_k_cu_b3fc7be9_196694cuda3std3__45__cpo6cbeginE)
_ZN40_INTERNAL_df780917_4_k_cu_b3fc7be9_196694cuda3std3__45__cpo6cbeginE:
	.zero		1
	.type		_ZN40_INTERNAL_df780917_4_k_cu_b3fc7be9_196694cuda3std3__48in_placeE,@object
	.size		_ZN40_INTERNAL_df780917_4_k_cu_b3fc7be9_196694cuda3std3__48in_placeE,(_ZN40_INTERNAL_df780917_4_k_cu_b3fc7be9_196694cuda3std6ranges3__45__cpo9iter_moveE - _ZN40_INTERNAL_df780917_4_k_cu_b3fc7be9_196694cuda3std3__48in_placeE)
_ZN40_INTERNAL_df780917_4_k_cu_b3fc7be9_196694cuda3std3__48in_placeE:
	.zero		1
	.type		_ZN40_INTERNAL_df780917_4_k_cu_b3fc7be9_196694cuda3std6ranges3__45__cpo9iter_moveE,@object
	.size		_ZN40_INTERNAL_df780917_4_k_cu_b3fc7be9_196694cuda3std6ranges3__45__cpo9iter_moveE,(_ZN40_INTERNAL_df780917_4_k_cu_b3fc7be9_196694cuda3std3__45__cpo5beginE - _ZN40_INTERNAL_df780917_4_k_cu_b3fc7be9_196694cuda3std6ranges3__45__cpo9iter_moveE)
_ZN40_INTERNAL_df780917_4_k_cu_b3fc7be9_196694cuda3std6ranges3__45__cpo9iter_moveE:
	.zero		1
	.type		_ZN40_INTERNAL_df780917_4_k_cu_b3fc7be9_196694cuda3std3__45__cpo5beginE,@object
	.size		_ZN40_INTERNAL_df780917_4_k_cu_b3fc7be9_196694cuda3std3__45__cpo5beginE,(_ZN40_INTERNAL_df780917_4_k_cu_b3fc7be9_196694cuda3std3__442_GLOBAL__N__df780917_4_k_cu_b3fc7be9_196696ignoreE - _ZN40_INTERNAL_df780917_4_k_cu_b3fc7be9_196694cuda3std3__45__cpo5beginE)
_ZN40_INTERNAL_df780917_4_k_cu_b3fc7be9_196694cuda3std3__45__cpo5beginE:
	.zero		1
	.type		_ZN40_INTERNAL_df780917_4_k_cu_b3fc7be9_196694cuda3std3__442_GLOBAL__N__df780917_4_k_cu_b3fc7be9_196696ignoreE,@object
	.size		_ZN40_INTERNAL_df780917_4_k_cu_b3fc7be9_196694cuda3std3__442_GLOBAL__N__df780917_4_k_cu_b3fc7be9_196696ignoreE,(_ZN40_INTERNAL_df780917_4_k_cu_b3fc7be9_196694cute7productE - _ZN40_INTERNAL_df780917_4_k_cu_b3fc7be9_196694cuda3std3__442_GLOBAL__N__df780917_4_k_cu_b3fc7be9_196696ignoreE)
_ZN40_INTERNAL_df780917_4_k_cu_b3fc7be9_196694cuda3std3__442_GLOBAL__N__df780917_4_k_cu_b3fc7be9_196696ignoreE:
	.zero		1
	.type		_ZN40_INTERNAL_df780917_4_k_cu_b3fc7be9_196694cute7productE,@object
	.size		_ZN40_INTERNAL_df780917_4_k_cu_b3fc7be9_196694cute7productE,(_ZN40_INTERNAL_df780917_4_k_cu_b3fc7be9_196694cuda3std3__45__cpo3endE - _ZN40_INTERNAL_df780917_4_k_cu_b3fc7be9_196694cute7productE)
_ZN40_INTERNAL_df780917_4_k_cu_b3fc7be9_196694cute7productE:
	.zero		1
	.type		_ZN40_INTERNAL_df780917_4_k_cu_b3fc7be9_196694cuda3std3__45__cpo3endE,@object
	.size		_ZN40_INTERNAL_df780917_4_k_cu_b3fc7be9_196694cuda3std3__45__cpo3endE,(_ZN40_INTERNAL_df780917_4_k_cu_b3fc7be9_196694cuda3std3__419piecewise_constructE - _ZN40_INTERNAL_df780917_4_k_cu_b3fc7be9_196694cuda3std3__45__cpo3endE)
_ZN40_INTERNAL_df780917_4_k_cu_b3fc7be9_196694cuda3std3__45__cpo3endE:
	.zero		1
	.type		_ZN40_INTERNAL_df780917_4_k_cu_b3fc7be9_196694cuda3std3__419piecewise_constructE,@object
	.size		_ZN40_INTERNAL_df780917_4_k_cu_b3fc7be9_196694cuda3std3__419piecewise_constructE,(_ZN40_INTERNAL_df780917_4_k_cu_b3fc7be9_196694cuda3std3__45__cpo4cendE - _ZN40_INTERNAL_df780917_4_k_cu_b3fc7be9_196694cuda3std3__419piecewise_constructE)
_ZN40_INTERNAL_df780917_4_k_cu_b3fc7be9_196694cuda3std3__419piecewise_constructE:
	.zero		1
	.type		_ZN40_INTERNAL_df780917_4_k_cu_b3fc7be9_196694cuda3std3__45__cpo4cendE,@object
	.size		_ZN40_INTERNAL_df780917_4_k_cu_b3fc7be9_196694cuda3std3__45__cpo4cendE,(_ZN40_INTERNAL_df780917_4_k_cu_b3fc7be9_196694cuda3std6ranges3__45__cpo4swapE - _ZN40_INTERNAL_df780917_4_k_cu_b3fc7be9_196694cuda3std3__45__cpo4cendE)
_ZN40_INTERNAL_df780917_4_k_cu_b3fc7be9_196694cuda3std3__45__cpo4cendE:
	.zero		1
	.type		_ZN40_INTERNAL_df780917_4_k_cu_b3fc7be9_196694cuda3std6ranges3__45__cpo4swapE,@object
	.size		_ZN40_INTERNAL_df780917_4_k_cu_b3fc7be9_196694cuda3std6ranges3__45__cpo4swapE,(.L_7 - _ZN40_INTERNAL_df780917_4_k_cu_b3fc7be9_196694cuda3std6ranges3__45__cpo4swapE)
_ZN40_INTERNAL_df780917_4_k_cu_b3fc7be9_196694cuda3std6ranges3__45__cpo4swapE:
	.zero		1
.L_7:


//--------------------- .nv.constant0._ZN7cutlass13device_kernelINS_4gemm6kernel13GemmUniversalIN4cute5tupleIJiiiiEEENS1_10collective13CollectiveMmaINS1_37MainloopSm90TmaGmmaWarpSpecializedFP8ILi56ENS5_IJNS4_1CILi4EEENSA_ILi2EEENSA_ILi1EEEEEENS1_32KernelTmaWarpSpecializedPingpongEEENS5_IJNSA_ILi64EEESH_NSA_ILi32EEEEEENS_12float_e4m3_tENS5_IJlSD_lEEESK_SL_NS4_8TiledMMAINS4_8MMA_AtomIJNS4_4SM904GMMA30MMA_64x64x32_F32E4M3E4M3_SS_TNILNSP_7ScaleInE1ELSR_1EEEEEENS4_6LayoutINS5_IJSD_SD_SD_EEENS5_IJNSA_ILi0EEESW_SW_EEEEENS5_IJNS4_10UnderscoreESZ_SZ_EEEEENS4_23SM90_TMA_LOAD_MULTICASTENS4_14ComposedLayoutINS4_7SwizzleILi1ELi4ELi3EEENS4_18smem_ptr_flag_bitsILi8EEENSU_INS5_IJNSA_ILi8EEESI_EEENS5_IJSI_SD_EEEEEEEvNS4_8identityES12_S1C_vS1D_EENS_8epilogue10collective6detail29Sm90TmaWarpSpecializedAdapterINS1G_15DefaultEpilogueISK_SL_SL_NS1F_6thread17LinearCombinationISK_Li1EffLNS1K_9ScaleType4KindE0ELNS_15FloatRoundStyleE2ESK_EENS1_15EpilogueDefaultEEEEEvvEEEEvNT_6ParamsE --------------------------
	.section	.nv.constant0._ZN7cutlass13device_kernelINS_4gemm6kernel13GemmUniversalIN4cute5tupleIJiiiiEEENS1_10collective13CollectiveMmaINS1_37MainloopSm90TmaGmmaWarpSpecializedFP8ILi56ENS5_IJNS4_1CILi4EEENSA_ILi2EEENSA_ILi1EEEEEENS1_32KernelTmaWarpSpecializedPingpongEEENS5_IJNSA_ILi64EEESH_NSA_ILi32EEEEEENS_12float_e4m3_tENS5_IJlSD_lEEESK_SL_NS4_8TiledMMAINS4_8MMA_AtomIJNS4_4SM904GMMA30MMA_64x64x32_F32E4M3E4M3_SS_TNILNSP_7ScaleInE1ELSR_1EEEEEENS4_6LayoutINS5_IJSD_SD_SD_EEENS5_IJNSA_ILi0EEESW_SW_EEEEENS5_IJNS4_10UnderscoreESZ_SZ_EEEEENS4_23SM90_TMA_LOAD_MULTICASTENS4_14ComposedLayoutINS4_7SwizzleILi1ELi4ELi3EEENS4_18smem_ptr_flag_bitsILi8EEENSU_INS5_IJNSA_ILi8EEESI_EEENS5_IJSI_SD_EEEEEEEvNS4_8identityES12_S1C_vS1D_EENS_8epilogue10collective6detail29Sm90TmaWarpSpecializedAdapterINS1G_15DefaultEpilogueISK_SL_SL_NS1F_6thread17LinearCombinationISK_Li1EffLNS1K_9ScaleType4KindE0ELNS_15FloatRoundStyleE2ESK_EENS1_15EpilogueDefaultEEEEEvvEEEEvNT_6ParamsE,"a",@progbits
	.sectionflags	@""
	.align	4
.nv.constant0._ZN7cutlass13device_kernelINS_4gemm6kernel13GemmUniversalIN4cute5tupleIJiiiiEEENS1_10collective13CollectiveMmaINS1_37MainloopSm90TmaGmmaWarpSpecializedFP8ILi56ENS5_IJNS4_1CILi4EEENSA_ILi2EEENSA_ILi1EEEEEENS1_32KernelTmaWarpSpecializedPingpongEEENS5_IJNSA_ILi64EEESH_NSA_ILi32EEEEEENS_12float_e4m3_tENS5_IJlSD_lEEESK_SL_NS4_8TiledMMAINS4_8MMA_AtomIJNS4_4SM904GMMA30MMA_64x64x32_F32E4M3E4M3_SS_TNILNSP_7ScaleInE1ELSR_1EEEEEENS4_6LayoutINS5_IJSD_SD_SD_EEENS5_IJNSA_ILi0EEESW_SW_EEEEENS5_IJNS4_10UnderscoreESZ_SZ_EEEEENS4_23SM90_TMA_LOAD_MULTICASTENS4_14ComposedLayoutINS4_7SwizzleILi1ELi4ELi3EEENS4_18smem_ptr_flag_bitsILi8EEENSU_INS5_IJNSA_ILi8EEESI_EEENS5_IJSI_SD_EEEEEEEvNS4_8identityES12_S1C_vS1D_EENS_8epilogue10collective6detail29Sm90TmaWarpSpecializedAdapterINS1G_15DefaultEpilogueISK_SL_SL_NS1F_6thread17LinearCombinationISK_Li1EffLNS1K_9ScaleType4KindE0ELNS_15FloatRoundStyleE2ESK_EENS1_15EpilogueDefaultEEEEEvvEEEEvNT_6ParamsE:
	.zero		1664


//--------------------- SYMBOLS --------------------------

	.type		.nv.reservedSmem.offset0,@object
	.size		.nv.reservedSmem.offset0,0x4
